	.target	sm_100a

	.elftype	@"ET_EXEC"


//--------------------- .note.nv.tkinfo           --------------------------
	.section	.note.nv.tkinfo,"",@"SHT_NOTE"
	.sectionflags	@"SHF_NOTE_NV_TKINFO"
	.tkinfo
        /*0018*/ 	.word	0x00000002
        /*0030*/ 	.string	""
        /*0030*/ 	.string	"ptxas"
        /*0030*/ 	.string	"Cuda compilation tools, release 13.0, V13.0.88"
        /*0030*/ 	.string	"Build cuda_13.0.r13.0/compiler.36424714_0"
        /*0030*/ 	.string	"-arch sm_100a -m 64 "



//--------------------- .note.nv.cuinfo           --------------------------
	.section	.note.nv.cuinfo,"",@"SHT_NOTE"
	.sectionflags	@"SHF_NOTE_NV_CUINFO"
        /*0018*/ 	.short	0x0002
        /*001a*/ 	.short	0x0064
        /*001c*/ 	.short	0x0082
	.zero		2


//--------------------- .nv.info                  --------------------------
	.section	.nv.info,"",@"SHT_CUDA_INFO"
	.align	4


	//----- nvinfo : EIATTR_REGCOUNT
	.align		4
        /*0000*/ 	.byte	0x04, 0x2f
        /*0002*/ 	.short	(.L_20 - .L_19)
	.align		4
.L_19:
        /*0004*/ 	.word	index@(_ZN7cutlass13device_kernelINS_4gemm6kernel13GemmUniversalIN4cute5tupleIJiiiiEEENS1_10collective13CollectiveMmaINS1_35MainloopSm100TmaUmmaWarpSpecializedILi5ELi2ELi4ENS5_IJNS4_1CILi4EEENSA_ILi2EEENSA_ILi1EEEEEEEENS5_IJNSA_ILi64EEENSA_ILi256EEENSA_ILi128EEEEEEaNS5_IJlSD_lEEEaSK_NS4_8TiledMMAINS4_8MMA_AtomIJNS4_15SM100_MMA_S8_SSIaaiLi64ELi256ELNS4_4UMMA5MajorE0ELSP_0ELNSO_8SaturateE0EEEEEENS4_6LayoutINS5_IJSD_SD_SD_EEENS5_IJNSA_ILi0EEESV_SV_EEEEENS5_IJNS4_10UnderscoreESY_SY_EEEEENS4_23SM90_TMA_LOAD_MULTICASTENS4_14ComposedLayoutINS4_7SwizzleILi3ELi4ELi3EEENS4_18smem_ptr_flag_bitsILi8EEENST_INS5_IJNSA_ILi8EEESI_EEENS5_IJSI_SD_EEEEEEEvNS4_8identityES11_S1B_vS1C_EENS_8epilogue10collective18CollectiveEpilogueINS1E_23Sm100TmaWarpSpecializedILi4ELi2ELi32ELb0ELb0EEEJSJ_NS5_IJNST_ISG_SD_EES1J_EEEaSK_aSK_NS1E_6fusion15FusionCallbacksIS1I_NS1L_17LinearCombinationIaiaiLNS_15FloatRoundStyleE2EEESJ_S1K_JEEENS4_5SM1004TMEM4LOAD26SM100_TMEM_LOAD_16dp32b32xENS4_13SM90_TMA_LOADENS12_INS13_ILi2ELi4ELi3EEES16_NST_INS5_IJS17_SG_EEENS5_IJSG_SD_EEEEEEENS4_39AutoVectorizingCopyWithAssumedAlignmentILi128EEENS4_14SM90_TMA_STOREES20_S22_S22_EEEvvEEEEvNT_6ParamsE)
        /*0008*/ 	.word	0x0000005c


	//----- nvinfo : EIATTR_FRAME_SIZE
	.align		4
.L_20:
        /*000c*/ 	.byte	0x04, 0x11
        /*000e*/ 	.short	(.L_22 - .L_21)
	.align		4
.L_21:
        /*0010*/ 	.word	index@($__internal_2_$__cuda_sm10x_tcgen05_guardrail_trap_unallocated_columns_being_dealloced)
        /*0014*/ 	.word	0x00000000


	//----- nvinfo : EIATTR_FRAME_SIZE
	.align		4
.L_22:
        /*0018*/ 	.byte	0x04, 0x11
        /*001a*/ 	.short	(.L_24 - .L_23)
	.align		4
.L_23:
        /*001c*/ 	.word	index@($__internal_1_$__cuda_sm10x_tcgen05_guardrail_trap_phase_invalid_during_alloc)
        /*0020*/ 	.word	0x00000000


	//----- nvinfo : EIATTR_FRAME_SIZE
	.align		4
.L_24:
        /*0024*/ 	.byte	0x04, 0x11
        /*0026*/ 	.short	(.L_26 - .L_25)
	.align		4
.L_25:
        /*0028*/ 	.word	index@($__internal_0_$__cuda_sm10x_tcgen05_guardrail_trap_col_being_dealloced_not_returned_by_alloc)
        /*002c*/ 	.word	0x00000000


	//----- nvinfo : EIATTR_FRAME_SIZE
	.align		4
.L_26:
        /*0030*/ 	.byte	0x04, 0x11
        /*0032*/ 	.short	(.L_28 - .L_27)
	.align		4
.L_27:
        /*0034*/ 	.word	index@(_ZN7cutlass13device_kernelINS_4gemm6kernel13GemmUniversalIN4cute5tupleIJiiiiEEENS1_10collective13CollectiveMmaINS1_35MainloopSm100TmaUmmaWarpSpecializedILi5ELi2ELi4ENS5_IJNS4_1CILi4EEENSA_ILi2EEENSA_ILi1EEEEEEEENS5_IJNSA_ILi64EEENSA_ILi256EEENSA_ILi128EEEEEEaNS5_IJlSD_lEEEaSK_NS4_8TiledMMAINS4_8MMA_AtomIJNS4_15SM100_MMA_S8_SSIaaiLi64ELi256ELNS4_4UMMA5MajorE0ELSP_0ELNSO_8SaturateE0EEEEEENS4_6LayoutINS5_IJSD_SD_SD_EEENS5_IJNSA_ILi0EEESV_SV_EEEEENS5_IJNS4_10UnderscoreESY_SY_EEEEENS4_23SM90_TMA_LOAD_MULTICASTENS4_14ComposedLayoutINS4_7SwizzleILi3ELi4ELi3EEENS4_18smem_ptr_flag_bitsILi8EEENST_INS5_IJNSA_ILi8EEESI_EEENS5_IJSI_SD_EEEEEEEvNS4_8identityES11_S1B_vS1C_EENS_8epilogue10collective18CollectiveEpilogueINS1E_23Sm100TmaWarpSpecializedILi4ELi2ELi32ELb0ELb0EEEJSJ_NS5_IJNST_ISG_SD_EES1J_EEEaSK_aSK_NS1E_6fusion15FusionCallbacksIS1I_NS1L_17LinearCombinationIaiaiLNS_15FloatRoundStyleE2EEESJ_S1K_JEEENS4_5SM1004TMEM4LOAD26SM100_TMEM_LOAD_16dp32b32xENS4_13SM90_TMA_LOADENS12_INS13_ILi2ELi4ELi3EEES16_NST_INS5_IJS17_SG_EEENS5_IJSG_SD_EEEEEEENS4_39AutoVectorizingCopyWithAssumedAlignmentILi128EEENS4_14SM90_TMA_STOREES20_S22_S22_EEEvvEEEEvNT_6ParamsE)
        /*0038*/ 	.word	0x00000000


	//----- nvinfo : EIATTR_MIN_STACK_SIZE
	.align		4
.L_28:
        /*003c*/ 	.byte	0x04, 0x12
        /*003e*/ 	.short	(.L_30 - .L_29)
	.align		4
.L_29:
        /*0040*/ 	.word	index@(_ZN7cutlass13device_kernelINS_4gemm6kernel13GemmUniversalIN4cute5tupleIJiiiiEEENS1_10collective13CollectiveMmaINS1_35MainloopSm100TmaUmmaWarpSpecializedILi5ELi2ELi4ENS5_IJNS4_1CILi4EEENSA_ILi2EEENSA_ILi1EEEEEEEENS5_IJNSA_ILi64EEENSA_ILi256EEENSA_ILi128EEEEEEaNS5_IJlSD_lEEEaSK_NS4_8TiledMMAINS4_8MMA_AtomIJNS4_15SM100_MMA_S8_SSIaaiLi64ELi256ELNS4_4UMMA5MajorE0ELSP_0ELNSO_8SaturateE0EEEEEENS4_6LayoutINS5_IJSD_SD_SD_EEENS5_IJNSA_ILi0EEESV_SV_EEEEENS5_IJNS4_10UnderscoreESY_SY_EEEEENS4_23SM90_TMA_LOAD_MULTICASTENS4_14ComposedLayoutINS4_7SwizzleILi3ELi4ELi3EEENS4_18smem_ptr_flag_bitsILi8EEENST_INS5_IJNSA_ILi8EEESI_EEENS5_IJSI_SD_EEEEEEEvNS4_8identityES11_S1B_vS1C_EENS_8epilogue10collective18CollectiveEpilogueINS1E_23Sm100TmaWarpSpecializedILi4ELi2ELi32ELb0ELb0EEEJSJ_NS5_IJNST_ISG_SD_EES1J_EEEaSK_aSK_NS1E_6fusion15FusionCallbacksIS1I_NS1L_17LinearCombinationIaiaiLNS_15FloatRoundStyleE2EEESJ_S1K_JEEENS4_5SM1004TMEM4LOAD26SM100_TMEM_LOAD_16dp32b32xENS4_13SM90_TMA_LOADENS12_INS13_ILi2ELi4ELi3EEES16_NST_INS5_IJS17_SG_EEENS5_IJSG_SD_EEEEEEENS4_39AutoVectorizingCopyWithAssumedAlignmentILi128EEENS4_14SM90_TMA_STOREES20_S22_S22_EEEvvEEEEvNT_6ParamsE)
        /*0044*/ 	.word	0x00000000
.L_30:


//--------------------- .nv.compat                --------------------------
	.section	.nv.compat,"",@"SHT_CUDA_COMPAT_INFO"
	.align	4
        /*0000*/ 	.byte	0x02, 0x09, 0x01, 0x00, 0x02, 0x02, 0x03, 0x00, 0x02, 0x05, 0x06, 0x00, 0x03, 0x07, 0x01, 0x01
        /*0010*/ 	.byte	0x02, 0x03, 0x01, 0x00, 0x02, 0x06, 0x01, 0x00, 0x04, 0x0b, 0x08, 0x00, 0x01, 0x00, 0x00, 0x00
        /*0020*/ 	.byte	0x00, 0x00, 0x00, 0x00


//--------------------- .nv.info._ZN7cutlass13device_kernelINS_4gemm6kernel13GemmUniversalIN4cute5tupleIJiiiiEEENS1_10collective13CollectiveMmaINS1_35MainloopSm100TmaUmmaWarpSpecializedILi5ELi2ELi4ENS5_IJNS4_1CILi4EEENSA_ILi2EEENSA_ILi1EEEEEEEENS5_IJNSA_ILi64EEENSA_ILi256EEENSA_ILi128EEEEEEaNS5_IJlSD_lEEEaSK_NS4_8TiledMMAINS4_8MMA_AtomIJNS4_15SM100_MMA_S8_SSIaaiLi64ELi256ELNS4_4UMMA5MajorE0ELSP_0ELNSO_8SaturateE0EEEEEENS4_6LayoutINS5_IJSD_SD_SD_EEENS5_IJNSA_ILi0EEESV_SV_EEEEENS5_IJNS4_10UnderscoreESY_SY_EEEEENS4_23SM90_TMA_LOAD_MULTICASTENS4_14ComposedLayoutINS4_7SwizzleILi3ELi4ELi3EEENS4_18smem_ptr_flag_bitsILi8EEENST_INS5_IJNSA_ILi8EEESI_EEENS5_IJSI_SD_EEEEEEEvNS4_8identityES11_S1B_vS1C_EENS_8epilogue10collective18CollectiveEpilogueINS1E_23Sm100TmaWarpSpecializedILi4ELi2ELi32ELb0ELb0EEEJSJ_NS5_IJNST_ISG_SD_EES1J_EEEaSK_aSK_NS1E_6fusion15FusionCallbacksIS1I_NS1L_17LinearCombinationIaiaiLNS_15FloatRoundStyleE2EEESJ_S1K_JEEENS4_5SM1004TMEM4LOAD26SM100_TMEM_LOAD_16dp32b32xENS4_13SM90_TMA_LOADENS12_INS13_ILi2ELi4ELi3EEES16_NST_INS5_IJS17_SG_EEENS5_IJSG_SD_EEEEEEENS4_39AutoVectorizingCopyWithAssumedAlignmentILi128EEENS4_14SM90_TMA_STOREES20_S22_S22_EEEvvEEEEvNT_6ParamsE --------------------------
	.section	.nv.info._ZN7cutlass13device_kernelINS_4gemm6kernel13GemmUniversalIN4cute5tupleIJiiiiEEENS1_10collective13CollectiveMmaINS1_35MainloopSm100TmaUmmaWarpSpecializedILi5ELi2ELi4ENS5_IJNS4_1CILi4EEENSA_ILi2EEENSA_ILi1EEEEEEEENS5_IJNSA_ILi64EEENSA_ILi256EEENSA_ILi128EEEEEEaNS5_IJlSD_lEEEaSK_NS4_8TiledMMAINS4_8MMA_AtomIJNS4_15SM100_MMA_S8_SSIaaiLi64ELi256ELNS4_4UMMA5MajorE0ELSP_0ELNSO_8SaturateE0EEEEEENS4_6LayoutINS5_IJSD_SD_SD_EEENS5_IJNSA_ILi0EEESV_SV_EEEEENS5_IJNS4_10UnderscoreESY_SY_EEEEENS4_23SM90_TMA_LOAD_MULTICASTENS4_14ComposedLayoutINS4_7SwizzleILi3ELi4ELi3EEENS4_18smem_ptr_flag_bitsILi8EEENST_INS5_IJNSA_ILi8EEESI_EEENS5_IJSI_SD_EEEEEEEvNS4_8identityES11_S1B_vS1C_EENS_8epilogue10collective18CollectiveEpilogueINS1E_23Sm100TmaWarpSpecializedILi4ELi2ELi32ELb0ELb0EEEJSJ_NS5_IJNST_ISG_SD_EES1J_EEEaSK_aSK_NS1E_6fusion15FusionCallbacksIS1I_NS1L_17LinearCombinationIaiaiLNS_15FloatRoundStyleE2EEESJ_S1K_JEEENS4_5SM1004TMEM4LOAD26SM100_TMEM_LOAD_16dp32b32xENS4_13SM90_TMA_LOADENS12_INS13_ILi2ELi4ELi3EEES16_NST_INS5_IJS17_SG_EEENS5_IJSG_SD_EEEEEEENS4_39AutoVectorizingCopyWithAssumedAlignmentILi128EEENS4_14SM90_TMA_STOREES20_S22_S22_EEEvvEEEEvNT_6ParamsE,"",@"SHT_CUDA_INFO"
	.sectionflags	@""
	.align	4


	//----- nvinfo : EIATTR_CUDA_API_VERSION
	.align		4
        /*0000*/ 	.byte	0x04, 0x37
        /*0002*/ 	.short	(.L_32 - .L_31)
.L_31:
        /*0004*/ 	.word	0x00000082


	//----- nvinfo : EIATTR_KPARAM_INFO
	.align		4
.L_32:
        /*0008*/ 	.byte	0x04, 0x17
        /*000a*/ 	.short	(.L_34 - .L_33)
.L_33:
        /*000c*/ 	.word	0x00000000
        /*0010*/ 	.short	0x0000
        /*0012*/ 	.short	0x0000
        /*0014*/ 	.byte	0x00, 0xf0, 0x01, 0x20


	//----- nvinfo : EIATTR_AT_ENTRY_FRAGMENTS
	.align		4
.L_34:
        /*0018*/ 	.byte	0x04, 0x4f
        /*001a*/ 	.short	(.L_36 - .L_35)


	//   ....[0]....
.L_35:
        /*001c*/ 	.word	0x00000006


	//----- nvinfo : EIATTR_RESERVED_SMEM_USED
	.align		4
.L_36:
        /*0020*/ 	.byte	0x01, 0x41
	.zero		2


	//----- nvinfo : EIATTR_SPARSE_MMA_MASK
	.align		4
        /*0024*/ 	.byte	0x03, 0x50
        /*0026*/ 	.short	0x0000


	//----- nvinfo : EIATTR_TCGEN05_1CTA_USED
	.align		4
        /*0028*/ 	.byte	0x01, 0x51
	.zero		2


	//----- nvinfo : EIATTR_MAXREG_COUNT
	.align		4
        /*002c*/ 	.byte	0x03, 0x1b
        /*002e*/ 	.short	0x00ff


	//----- nvinfo : EIATTR_NUM_BARRIERS
	.align		4
        /*0030*/ 	.byte	0x02, 0x4c
        /*0032*/ 	.byte	0x07
	.zero		1


	//----- nvinfo : EIATTR_EXTERNS
	.align		4
        /*0034*/ 	.byte	0x04, 0x0f
        /*0036*/ 	.short	(.L_38 - .L_37)


	//   ....[0]....
	.align		4
.L_37:
        /*0038*/ 	.word	index@(__assertfail)


	//----- nvinfo : EIATTR_MERCURY_ISA_VERSION
	.align		4
.L_38:
        /*003c*/ 	.byte	0x03, 0x5f
        /*003e*/ 	.short	0x0101


	//----- nvinfo : EIATTR_INT_WARP_WIDE_INSTR_OFFSETS
	.align		4
        /*0040*/ 	.byte	0x04, 0x31
        /*0042*/ 	.short	(.L_40 - .L_39)


	//   ....[0]....
.L_39:
        /*0044*/ 	.word	0x00003fe0


	//   ....[1]....
        /*0048*/ 	.word	0x00004010


	//   ....[2]....
        /*004c*/ 	.word	0x00004030


	//   ....[3]....
        /*0050*/ 	.word	0x00004b70


	//   ....[4]....
        /*0054*/ 	.word	0x00004be0


	//   ....[5]....
        /*0058*/ 	.word	0x00004cc0


	//   ....[6]....
        /*005c*/ 	.word	0x00004d40


	//   ....[7]....
        /*0060*/ 	.word	0x00004e40


	//   ....[8]....
        /*0064*/ 	.word	0x00004ec0


	//   ....[9]....
        /*0068*/ 	.word	0x00004fb0


	//   ....[10]....
        /*006c*/ 	.word	0x00005060


	//----- nvinfo : EIATTR_COOP_GROUP_MASK_REGIDS
	.align		4
.L_40:
        /*0070*/ 	.byte	0x04, 0x29
        /*0072*/ 	.short	(.L_42 - .L_41)


	//   ....[0]....
.L_41:
        /*0074*/ 	.word	0xffffffff


	//   ....[1]....
        /*0078*/ 	.word	0xffffffff


	//   ....[2]....
        /*007c*/ 	.word	0xffffffff


	//   ....[3]....
        /*0080*/ 	.word	0xffffffff


	//   ....[4]....
        /*0084*/ 	.word	0xffffffff


	//   ....[5]....
        /*0088*/ 	.word	0xffffffff


	//   ....[6]....
        /*008c*/ 	.word	0xffffffff


	//   ....[7]....
        /*0090*/ 	.word	0xffffffff


	//   ....[8]....
        /*0094*/ 	.word	0xffffffff


	//   ....[9]....
        /*0098*/ 	.word	0xffffffff


	//   ....[10]....
        /*009c*/ 	.word	0xffffffff


	//   ....[11]....
        /*00a0*/ 	.word	0xffffffff


	//   ....[12]....
        /*00a4*/ 	.word	0xffffffff


	//   ....[13]....
        /*00a8*/ 	.word	0xffffffff


	//----- nvinfo : EIATTR_COOP_GROUP_INSTR_OFFSETS
	.align		4
.L_42:
        /*00ac*/ 	.byte	0x04, 0x28
        /*00ae*/ 	.short	(.L_44 - .L_43)


	//   ....[0]....
.L_43:
        /*00b0*/ 	.word	0x00000080


	//   ....[1]....
        /*00b4*/ 	.word	0x000004f0


	//   ....[2]....
        /*00b8*/ 	.word	0x000006c0


	//   ....[3]....
        /*00bc*/ 	.word	0x00000860


	//   ....[4]....
        /*00c0*/ 	.word	0x00000960


	//   ....[5]....
        /*00c4*/ 	.word	0x00000ad0


	//   ....[6]....
        /*00c8*/ 	.word	0x00000c70


	//   ....[7]....
        /*00cc*/ 	.word	0x00000e20


	//   ....[8]....
        /*00d0*/ 	.word	0x00002280


	//   ....[9]....
        /*00d4*/ 	.word	0x000031d0


	//   ....[10]....
        /*00d8*/ 	.word	0x000033e0


	//   ....[11]....
        /*00dc*/ 	.word	0x00003410


	//   ....[12]....
        /*00e0*/ 	.word	0x00003ec0


	//   ....[13]....
        /*00e4*/ 	.word	0x000040f0


	//----- nvinfo : EIATTR_VRC_CTA_INIT_COUNT
	.align		4
.L_44:
        /*00e8*/ 	.byte	0x02, 0x4a
        /*00ea*/ 	.byte	0x80
	.zero		1


	//----- nvinfo : EIATTR_SYSCALL_OFFSETS
	.align		4
        /*00ec*/ 	.byte	0x04, 0x46
        /*00ee*/ 	.short	(.L_46 - .L_45)


	//   ....[0]....
.L_45:
        /*00f0*/ 	.word	0x00005cf0


	//   ....[1]....
        /*00f4*/ 	.word	0x00005e30


	//   ....[2]....
        /*00f8*/ 	.word	0x00006660


	//   ....[3]....
        /*00fc*/ 	.word	0x00007400


	//   ....[4]....
        /*0100*/ 	.word	0x00008150


	//   ....[5]....
        /*0104*/ 	.word	0x00008ec0


	//----- nvinfo : EIATTR_MBARRIER_INSTR_OFFSETS
	.align		4
.L_46:
        /*0108*/ 	.byte	0x04, 0x39
        /*010a*/ 	.short	(.L_48 - .L_47)


	//   ....[0]....
.L_47:
        /*010c*/ 	.word	0x00000610
        /*0110*/ 	.word	0x000000ff
        /*0114*/ 	.word	0x00000000
        /*0118*/ 	.short	0x0100
        /*011a*/ 	.byte	0x04
	.zero		1


	//   ....[1]....
        /*011c*/ 	.word	0x00000620
        /*0120*/ 	.word	0x000000ff
        /*0124*/ 	.word	0x00000028
        /*0128*/ 	.short	0x0100
        /*012a*/ 	.byte	0x04
	.zero		1


	//   ....[2]....
        /*012c*/ 	.word	0x00000630
        /*0130*/ 	.word	0x000000ff
        /*0134*/ 	.word	0x00000008
        /*0138*/ 	.short	0x0100
        /*013a*/ 	.byte	0x04
	.zero		1


	//   ....[3]....
        /*013c*/ 	.word	0x00000640
        /*0140*/ 	.word	0x000000ff
        /*0144*/ 	.word	0x00000030
        /*0148*/ 	.short	0x0100
        /*014a*/ 	.byte	0x04
	.zero		1


	//   ....[4]....
        /*014c*/ 	.word	0x00000650
        /*0150*/ 	.word	0x000000ff
        /*0154*/ 	.word	0x00000010
        /*0158*/ 	.short	0x0100
        /*015a*/ 	.byte	0x04
	.zero		1


	//   ....[5]....
        /*015c*/ 	.word	0x00000660
        /*0160*/ 	.word	0x000000ff
        /*0164*/ 	.word	0x00000038
        /*0168*/ 	.short	0x0100
        /*016a*/ 	.byte	0x04
	.zero		1


	//   ....[6]....
        /*016c*/ 	.word	0x00000670
        /*0170*/ 	.word	0x000000ff
        /*0174*/ 	.word	0x00000018
        /*0178*/ 	.short	0x0100
        /*017a*/ 	.byte	0x04
	.zero		1


	//   ....[7]....
        /*017c*/ 	.word	0x00000680
        /*0180*/ 	.word	0x000000ff
        /*0184*/ 	.word	0x00000040
        /*0188*/ 	.short	0x0100
        /*018a*/ 	.byte	0x04
	.zero		1


	//   ....[8]....
        /*018c*/ 	.word	0x00000690
        /*0190*/ 	.word	0x000000ff
        /*0194*/ 	.word	0x00000020
        /*0198*/ 	.short	0x0100
        /*019a*/ 	.byte	0x04
	.zero		1


	//   ....[9]....
        /*019c*/ 	.word	0x000006a0
        /*01a0*/ 	.word	0x000000ff
        /*01a4*/ 	.word	0x00000048
        /*01a8*/ 	.short	0x0100
        /*01aa*/ 	.byte	0x04
	.zero		1


	//   ....[10]....
        /*01ac*/ 	.word	0x000007d0
        /*01b0*/ 	.word	0x000000ff
        /*01b4*/ 	.word	0x00000050
        /*01b8*/ 	.short	0x0100
        /*01ba*/ 	.byte	0x04
	.zero		1


	//   ....[11]....
        /*01bc*/ 	.word	0x000007e0
        /*01c0*/ 	.word	0x000000ff
        /*01c4*/ 	.word	0x00000070
        /*01c8*/ 	.short	0x0100
        /*01ca*/ 	.byte	0x04
	.zero		1


	//   ....[12]....
        /*01cc*/ 	.word	0x000007f0
        /*01d0*/ 	.word	0x000000ff
        /*01d4*/ 	.word	0x00000058
        /*01d8*/ 	.short	0x0100
        /*01da*/ 	.byte	0x04
	.zero		1


	//   ....[13]....
        /*01dc*/ 	.word	0x00000800
        /*01e0*/ 	.word	0x000000ff
        /*01e4*/ 	.word	0x00000078
        /*01e8*/ 	.short	0x0100
        /*01ea*/ 	.byte	0x04
	.zero		1


	//   ....[14]....
        /*01ec*/ 	.word	0x00000810
        /*01f0*/ 	.word	0x000000ff
        /*01f4*/ 	.word	0x00000060
        /*01f8*/ 	.short	0x0100
        /*01fa*/ 	.byte	0x04
	.zero		1


	//   ....[15]....
        /*01fc*/ 	.word	0x00000820
        /*0200*/ 	.word	0x000000ff
        /*0204*/ 	.word	0x00000080
        /*0208*/ 	.short	0x0100
        /*020a*/ 	.byte	0x04
	.zero		1


	//   ....[16]....
        /*020c*/ 	.word	0x00000830
        /*0210*/ 	.word	0x000000ff
        /*0214*/ 	.word	0x00000068
        /*0218*/ 	.short	0x0100
        /*021a*/ 	.byte	0x04
	.zero		1


	//   ....[17]....
        /*021c*/ 	.word	0x00000840
        /*0220*/ 	.word	0x000000ff
        /*0224*/ 	.word	0x00000088
        /*0228*/ 	.short	0x0100
        /*022a*/ 	.byte	0x04
	.zero		1


	//   ....[18]....
        /*022c*/ 	.word	0x00000930
        /*0230*/ 	.word	0x000000ff
        /*0234*/ 	.word	0x00000090
        /*0238*/ 	.short	0x0100
        /*023a*/ 	.byte	0x06
	.zero		1


	//   ....[19]....
        /*023c*/ 	.word	0x00000940
        /*0240*/ 	.word	0x000000ff
        /*0244*/ 	.word	0x00000098
        /*0248*/ 	.short	0x0100
        /*024a*/ 	.byte	0x06
	.zero		1


	//   ....[20]....
        /*024c*/ 	.word	0x00000a80
        /*0250*/ 	.word	0x000000ff
        /*0254*/ 	.word	0x000000a0
        /*0258*/ 	.short	0x0100
        /*025a*/ 	.byte	0x06
	.zero		1


	//   ....[21]....
        /*025c*/ 	.word	0x00000a90
        /*0260*/ 	.word	0x000000ff
        /*0264*/ 	.word	0x000000b0
        /*0268*/ 	.short	0x0100
        /*026a*/ 	.byte	0x06
	.zero		1


	//   ....[22]....
        /*026c*/ 	.word	0x00000aa0
        /*0270*/ 	.word	0x000000ff
        /*0274*/ 	.word	0x000000a8
        /*0278*/ 	.short	0x0100
        /*027a*/ 	.byte	0x06
	.zero		1


	//   ....[23]....
        /*027c*/ 	.word	0x00000ab0
        /*0280*/ 	.word	0x000000ff
        /*0284*/ 	.word	0x000000b8
        /*0288*/ 	.short	0x0100
        /*028a*/ 	.byte	0x06
	.zero		1


	//   ....[24]....
        /*028c*/ 	.word	0x00000be0
        /*0290*/ 	.word	0x000000ff
        /*0294*/ 	.word	0x000000c0
        /*0298*/ 	.short	0x0100
        /*029a*/ 	.byte	0x04
	.zero		1


	//   ....[25]....
        /*029c*/ 	.word	0x00000bf0
        /*02a0*/ 	.word	0x000000ff
        /*02a4*/ 	.word	0x000000e0
        /*02a8*/ 	.short	0x0100
        /*02aa*/ 	.byte	0x04
	.zero		1


	//   ....[26]....
        /*02ac*/ 	.word	0x00000c00
        /*02b0*/ 	.word	0x000000ff
        /*02b4*/ 	.word	0x000000c8
        /*02b8*/ 	.short	0x0100
        /*02ba*/ 	.byte	0x04
	.zero		1


	//   ....[27]....
        /*02bc*/ 	.word	0x00000c10
        /*02c0*/ 	.word	0x000000ff
        /*02c4*/ 	.word	0x000000e8
        /*02c8*/ 	.short	0x0100
        /*02ca*/ 	.byte	0x04
	.zero		1


	//   ....[28]....
        /*02cc*/ 	.word	0x00000c20
        /*02d0*/ 	.word	0x000000ff
        /*02d4*/ 	.word	0x000000d0
        /*02d8*/ 	.short	0x0100
        /*02da*/ 	.byte	0x04
	.zero		1


	//   ....[29]....
        /*02dc*/ 	.word	0x00000c30
        /*02e0*/ 	.word	0x000000ff
        /*02e4*/ 	.word	0x000000f0
        /*02e8*/ 	.short	0x0100
        /*02ea*/ 	.byte	0x04
	.zero		1


	//   ....[30]....
        /*02ec*/ 	.word	0x00000c40
        /*02f0*/ 	.word	0x000000ff
        /*02f4*/ 	.word	0x000000d8
        /*02f8*/ 	.short	0x0100
        /*02fa*/ 	.byte	0x04
	.zero		1


	//   ....[31]....
        /*02fc*/ 	.word	0x00000c50
        /*0300*/ 	.word	0x000000ff
        /*0304*/ 	.word	0x000000f8
        /*0308*/ 	.short	0x0100
        /*030a*/ 	.byte	0x04
	.zero		1


	//   ....[32]....
        /*030c*/ 	.word	0x00000d40
        /*0310*/ 	.word	0x000000ff
        /*0314*/ 	.word	0x00000100
        /*0318*/ 	.short	0x0100
        /*031a*/ 	.byte	0x04
	.zero		1


	//   ....[33]....
        /*031c*/ 	.word	0x00000d50
        /*0320*/ 	.word	0x000000ff
        /*0324*/ 	.word	0x00000110
        /*0328*/ 	.short	0x0100
        /*032a*/ 	.byte	0x04
	.zero		1


	//   ....[34]....
        /*032c*/ 	.word	0x00000d60
        /*0330*/ 	.word	0x000000ff
        /*0334*/ 	.word	0x00000108
        /*0338*/ 	.short	0x0100
        /*033a*/ 	.byte	0x04
	.zero		1


	//   ....[35]....
        /*033c*/ 	.word	0x00000d70
        /*0340*/ 	.word	0x000000ff
        /*0344*/ 	.word	0x00000118
        /*0348*/ 	.short	0x0100
        /*034a*/ 	.byte	0x04
	.zero		1


	//   ....[36]....
        /*034c*/ 	.word	0x00001ad0
        /*0350*/ 	.word	0x00000000
        /*0354*/ 	.word	0x00000110
        /*0358*/ 	.short	0x010a
        /*035a*/ 	.byte	0xff
	.zero		1


	//   ....[37]....
        /*035c*/ 	.word	0x00001b00
        /*0360*/ 	.word	0x00000000
        /*0364*/ 	.word	0x00000100
        /*0368*/ 	.short	0x0101
        /*036a*/ 	.byte	0xff
	.zero		1


	//   ....[38]....
        /*036c*/ 	.word	0x00001be0
        /*0370*/ 	.word	0x000000ff
        /*0374*/ 	.word	0x00000028
        /*0378*/ 	.short	0x010a
        /*037a*/ 	.byte	0x04
	.zero		1


	//   ....[39]....
        /*037c*/ 	.word	0x00001c60
        /*0380*/ 	.word	0x000000ff
        /*0384*/ 	.word	0x00000028
        /*0388*/ 	.short	0x010a
        /*038a*/ 	.byte	0x21
	.zero		1


	//   ....[40]....
        /*038c*/ 	.word	0x00001df0
        /*0390*/ 	.word	0x000000ff
        /*0394*/ 	.word	0x00000028
        /*0398*/ 	.short	0x010a
        /*039a*/ 	.byte	0x08
	.zero		1


	//   ....[41]....
        /*039c*/ 	.word	0x00001f20
        /*03a0*/ 	.word	0x000000ff
        /*03a4*/ 	.word	0x00000098
        /*03a8*/ 	.short	0x0101
        /*03aa*/ 	.byte	0x06
	.zero		1


	//   ....[42]....
        /*03ac*/ 	.word	0x00001f40
        /*03b0*/ 	.word	0x000000ff
        /*03b4*/ 	.word	0x00000028
        /*03b8*/ 	.short	0x010a
        /*03ba*/ 	.byte	0x04
	.zero		1


	//   ....[43]....
        /*03bc*/ 	.word	0x00001fc0
        /*03c0*/ 	.word	0x000000ff
        /*03c4*/ 	.word	0x00000028
        /*03c8*/ 	.short	0x010a
        /*03ca*/ 	.byte	0x11
	.zero		1


	//   ....[44]....
        /*03cc*/ 	.word	0x00002150
        /*03d0*/ 	.word	0x000000ff
        /*03d4*/ 	.word	0x00000028
        /*03d8*/ 	.short	0x010a
        /*03da*/ 	.byte	0x07
	.zero		1


	//   ....[45]....
        /*03dc*/ 	.word	0x000022b0
        /*03e0*/ 	.word	0x00000003
        /*03e4*/ 	.word	0x000000a0
        /*03e8*/ 	.short	0x010a
        /*03ea*/ 	.byte	0xff
	.zero		1


	//   ....[46]....
        /*03ec*/ 	.word	0x00002400
        /*03f0*/ 	.word	0x00000000
        /*03f4*/ 	.word	0x00000000
        /*03f8*/ 	.short	0x0101
        /*03fa*/ 	.byte	0xff
	.zero		1


	//   ....[47]....
        /*03fc*/ 	.word	0x000029c0
        /*0400*/ 	.word	0x000000ff
        /*0404*/ 	.word	0x00000000
        /*0408*/ 	.short	0x010a
        /*040a*/ 	.byte	0x04
	.zero		1


	//   ....[48]....
        /*040c*/ 	.word	0x00002a50
        /*0410*/ 	.word	0x000000ff
        /*0414*/ 	.word	0x00000000
        /*0418*/ 	.short	0x010a
        /*041a*/ 	.byte	0x05
	.zero		1


	//   ....[49]....
        /*041c*/ 	.word	0x00002ae0
        /*0420*/ 	.word	0x000000ff
        /*0424*/ 	.word	0x00000000
        /*0428*/ 	.short	0x010a
        /*042a*/ 	.byte	0x05
	.zero		1


	//   ....[50]....
        /*042c*/ 	.word	0x00002b70
        /*0430*/ 	.word	0x000000ff
        /*0434*/ 	.word	0x00000000
        /*0438*/ 	.short	0x010a
        /*043a*/ 	.byte	0x05
	.zero		1


	//   ....[51]....
        /*043c*/ 	.word	0x00002c10
        /*0440*/ 	.word	0x00000000
        /*0444*/ 	.word	0x00000000
        /*0448*/ 	.short	0x010a
        /*044a*/ 	.byte	0xff
	.zero		1


	//   ....[52]....
        /*044c*/ 	.word	0x00002d30
        /*0450*/ 	.word	0x00000002
        /*0454*/ 	.word	0x00000100
        /*0458*/ 	.short	0x010a
        /*045a*/ 	.byte	0xff
	.zero		1


	//   ....[53]....
        /*045c*/ 	.word	0x00002da0
        /*0460*/ 	.word	0x00000002
        /*0464*/ 	.word	0x00000000
        /*0468*/ 	.short	0x0101
        /*046a*/ 	.byte	0xff
	.zero		1


	//   ....[54]....
        /*046c*/ 	.word	0x00002dc0
        /*0470*/ 	.word	0x000000ff
        /*0474*/ 	.word	0x000000b0
        /*0478*/ 	.short	0x010a
        /*047a*/ 	.byte	0x04
	.zero		1


	//   ....[55]....
        /*047c*/ 	.word	0x00002ee0
        /*0480*/ 	.word	0x00000002
        /*0484*/ 	.word	0x000000a0
        /*0488*/ 	.short	0x010a
        /*048a*/ 	.byte	0xff
	.zero		1


	//   ....[56]....
        /*048c*/ 	.word	0x00002fe0
        /*0490*/ 	.word	0x00000002
        /*0494*/ 	.word	0x00000000
        /*0498*/ 	.short	0x0101
        /*049a*/ 	.byte	0xff
	.zero		1


	//   ....[57]....
        /*049c*/ 	.word	0x00003070
        /*04a0*/ 	.word	0x000000ff
        /*04a4*/ 	.word	0x000000b0
        /*04a8*/ 	.short	0x0106
        /*04aa*/ 	.byte	0x04
	.zero		1


	//   ....[58]....
        /*04ac*/ 	.word	0x00003090
        /*04b0*/ 	.word	0x000000ff
        /*04b4*/ 	.word	0x000000b0
        /*04b8*/ 	.short	0x010a
        /*04ba*/ 	.byte	0x04
	.zero		1


	//   ....[59]....
        /*04bc*/ 	.word	0x00003120
        /*04c0*/ 	.word	0x000000ff
        /*04c4*/ 	.word	0x000000b0
        /*04c8*/ 	.short	0x0106
        /*04ca*/ 	.byte	0x07
	.zero		1


	//   ....[60]....
        /*04cc*/ 	.word	0x00003160
        /*04d0*/ 	.word	0x00000000
        /*04d4*/ 	.word	0x000000b0
        /*04d8*/ 	.short	0x010a
        /*04da*/ 	.byte	0xff
	.zero		1


	//   ....[61]....
        /*04dc*/ 	.word	0x000036b0
        /*04e0*/ 	.word	0x00000000
        /*04e4*/ 	.word	0x000000a0
        /*04e8*/ 	.short	0x010a
        /*04ea*/ 	.byte	0xff
	.zero		1


	//   ....[62]....
        /*04ec*/ 	.word	0x000037b0
        /*04f0*/ 	.word	0x00000003
        /*04f4*/ 	.word	0x00000000
        /*04f8*/ 	.short	0x0101
        /*04fa*/ 	.byte	0xff
	.zero		1


	//   ....[63]....
        /*04fc*/ 	.word	0x000037c0
        /*0500*/ 	.word	0x000000ff
        /*0504*/ 	.word	0x00000000
        /*0508*/ 	.short	0x010a
        /*050a*/ 	.byte	0x04
	.zero		1


	//   ....[64]....
        /*050c*/ 	.word	0x00003840
        /*0510*/ 	.word	0x000000ff
        /*0514*/ 	.word	0x000000e0
        /*0518*/ 	.short	0x010a
        /*051a*/ 	.byte	0x1f
	.zero		1


	//   ....[65]....
        /*051c*/ 	.word	0x00003920
        /*0520*/ 	.word	0x000000ff
        /*0524*/ 	.word	0x00000000
        /*0528*/ 	.short	0x010a
        /*052a*/ 	.byte	0x05
	.zero		1


	//   ....[66]....
        /*052c*/ 	.word	0x00003a60
        /*0530*/ 	.word	0x000000ff
        /*0534*/ 	.word	0x00000000
        /*0538*/ 	.short	0x010a
        /*053a*/ 	.byte	0x04
	.zero		1


	//   ....[67]....
        /*053c*/ 	.word	0x00003cf0
        /*0540*/ 	.word	0x000000ff
        /*0544*/ 	.word	0x00000000
        /*0548*/ 	.short	0x010a
        /*054a*/ 	.byte	0x04
	.zero		1


	//   ....[68]....
        /*054c*/ 	.word	0x00003d80
        /*0550*/ 	.word	0x000000ff
        /*0554*/ 	.word	0x00000000
        /*0558*/ 	.short	0x010a
        /*055a*/ 	.byte	0x05
	.zero		1


	//   ....[69]....
        /*055c*/ 	.word	0x00003e10
        /*0560*/ 	.word	0x000000ff
        /*0564*/ 	.word	0x00000000
        /*0568*/ 	.short	0x010a
        /*056a*/ 	.byte	0x05
	.zero		1


	//   ....[70]....
        /*056c*/ 	.word	0x00003ea0
        /*0570*/ 	.word	0x000000ff
        /*0574*/ 	.word	0x00000000
        /*0578*/ 	.short	0x010a
        /*057a*/ 	.byte	0x04
	.zero		1


	//   ....[71]....
        /*057c*/ 	.word	0x00004370
        /*0580*/ 	.word	0x0000000c
        /*0584*/ 	.word	0x000000a0
        /*0588*/ 	.short	0x010a
        /*058a*/ 	.byte	0xff
	.zero		1


	//   ....[72]....
        /*058c*/ 	.word	0x000044e0
        /*0590*/ 	.word	0x00000000
        /*0594*/ 	.word	0x00000000
        /*0598*/ 	.short	0x0101
        /*059a*/ 	.byte	0xff
	.zero		1


	//   ....[73]....
        /*059c*/ 	.word	0x00004970
        /*05a0*/ 	.word	0x000000ff
        /*05a4*/ 	.word	0x00000098
        /*05a8*/ 	.short	0x010a
        /*05aa*/ 	.byte	0x15
	.zero		1


	//   ....[74]....
        /*05ac*/ 	.word	0x00004af0
        /*05b0*/ 	.word	0x000000ff
        /*05b4*/ 	.word	0x00000070
        /*05b8*/ 	.short	0x010a
        /*05ba*/ 	.byte	0x15
	.zero		1


	//   ....[75]....
        /*05bc*/ 	.word	0x00004c70
        /*05c0*/ 	.word	0x000000ff
        /*05c4*/ 	.word	0x00000050
        /*05c8*/ 	.short	0x010b
        /*05ca*/ 	.byte	0x15
	.zero		1


	//   ....[76]....
        /*05cc*/ 	.word	0x00004c80
        /*05d0*/ 	.word	0x000000ff
        /*05d4*/ 	.word	0x00000000
        /*05d8*/ 	.short	0x0101
        /*05da*/ 	.byte	0x06
	.zero		1


	//   ....[77]....
        /*05dc*/ 	.word	0x00004c90
        /*05e0*/ 	.word	0x000000ff
        /*05e4*/ 	.word	0x00000078
        /*05e8*/ 	.short	0x010a
        /*05ea*/ 	.byte	0x15
	.zero		1


	//   ....[78]....
        /*05ec*/ 	.word	0x00004df0
        /*05f0*/ 	.word	0x000000ff
        /*05f4*/ 	.word	0x00000058
        /*05f8*/ 	.short	0x010b
        /*05fa*/ 	.byte	0x15
	.zero		1


	//   ....[79]....
        /*05fc*/ 	.word	0x00004e00
        /*0600*/ 	.word	0x000000ff
        /*0604*/ 	.word	0x00000000
        /*0608*/ 	.short	0x0101
        /*060a*/ 	.byte	0x06
	.zero		1


	//   ....[80]....
        /*060c*/ 	.word	0x00004e10
        /*0610*/ 	.word	0x000000ff
        /*0614*/ 	.word	0x00000080
        /*0618*/ 	.short	0x010a
        /*061a*/ 	.byte	0x15
	.zero		1


	//   ....[81]....
        /*061c*/ 	.word	0x00004f60
        /*0620*/ 	.word	0x000000ff
        /*0624*/ 	.word	0x00000060
        /*0628*/ 	.short	0x010b
        /*062a*/ 	.byte	0x15
	.zero		1


	//   ....[82]....
        /*062c*/ 	.word	0x00004f70
        /*0630*/ 	.word	0x000000ff
        /*0634*/ 	.word	0x00000000
        /*0638*/ 	.short	0x0101
        /*063a*/ 	.byte	0x06
	.zero		1


	//   ....[83]....
        /*063c*/ 	.word	0x00004f80
        /*0640*/ 	.word	0x000000ff
        /*0644*/ 	.word	0x00000088
        /*0648*/ 	.short	0x010a
        /*064a*/ 	.byte	0x15
	.zero		1


	//   ....[84]....
        /*064c*/ 	.word	0x00005180
        /*0650*/ 	.word	0x000000ff
        /*0654*/ 	.word	0x00000068
        /*0658*/ 	.short	0x010b
        /*065a*/ 	.byte	0x15
	.zero		1


	//   ....[85]....
        /*065c*/ 	.word	0x00005190
        /*0660*/ 	.word	0x000000ff
        /*0664*/ 	.word	0x00000000
        /*0668*/ 	.short	0x0101
        /*066a*/ 	.byte	0x25
	.zero		1


	//   ....[86]....
        /*066c*/ 	.word	0x000051c0
        /*0670*/ 	.word	0x000000ff
        /*0674*/ 	.word	0x00000070
        /*0678*/ 	.short	0x010a
        /*067a*/ 	.byte	0x15
	.zero		1


	//   ....[87]....
        /*067c*/ 	.word	0x000051e0
        /*0680*/ 	.word	0x000000ff
        /*0684*/ 	.word	0x00000078
        /*0688*/ 	.short	0x010a
        /*068a*/ 	.byte	0x15
	.zero		1


	//   ....[88]....
        /*068c*/ 	.word	0x00005200
        /*0690*/ 	.word	0x000000ff
        /*0694*/ 	.word	0x00000080
        /*0698*/ 	.short	0x010a
        /*069a*/ 	.byte	0x15
	.zero		1


	//   ....[89]....
        /*069c*/ 	.word	0x00005240
        /*06a0*/ 	.word	0x00000000
        /*06a4*/ 	.word	0x00000088
        /*06a8*/ 	.short	0x010a
        /*06aa*/ 	.byte	0xff
	.zero		1


	//   ....[90]....
        /*06ac*/ 	.word	0x00005580
        /*06b0*/ 	.word	0x00000003
        /*06b4*/ 	.word	0x000000a0
        /*06b8*/ 	.short	0x010a
        /*06ba*/ 	.byte	0xff
	.zero		1


	//   ....[91]....
        /*06bc*/ 	.word	0x00005700
        /*06c0*/ 	.word	0x00000000
        /*06c4*/ 	.word	0x00000000
        /*06c8*/ 	.short	0x0101
        /*06ca*/ 	.byte	0xff
	.zero		1


	//   ....[92]....
        /*06cc*/ 	.word	0x00006220
        /*06d0*/ 	.word	0x00000002
        /*06d4*/ 	.word	0x00000050
        /*06d8*/ 	.short	0x010a
        /*06da*/ 	.byte	0xff
	.zero		1


	//   ....[93]....
        /*06dc*/ 	.word	0x00006260
        /*06e0*/ 	.word	0x00000034
        /*06e4*/ 	.word	0x000000c0
        /*06e8*/ 	.short	0x010a
        /*06ea*/ 	.byte	0xff
	.zero		1


	//   ....[94]....
        /*06ec*/ 	.word	0x000063a0
        /*06f0*/ 	.word	0x00000002
        /*06f4*/ 	.word	0x00000050
        /*06f8*/ 	.short	0x010a
        /*06fa*/ 	.byte	0xff
	.zero		1


	//   ....[95]....
        /*06fc*/ 	.word	0x000064c0
        /*0700*/ 	.word	0x00000000
        /*0704*/ 	.word	0x00000000
        /*0708*/ 	.short	0x0101
        /*070a*/ 	.byte	0xff
	.zero		1


	//   ....[96]....
        /*070c*/ 	.word	0x00006540
        /*0710*/ 	.word	0x00000034
        /*0714*/ 	.word	0x000000c0
        /*0718*/ 	.short	0x010a
        /*071a*/ 	.byte	0xff
	.zero		1


	//   ....[97]....
        /*071c*/ 	.word	0x000070b0
        /*0720*/ 	.word	0x00000000
        /*0724*/ 	.word	0x00000050
        /*0728*/ 	.short	0x010a
        /*072a*/ 	.byte	0xff
	.zero		1


	//   ....[98]....
        /*072c*/ 	.word	0x00007160
        /*0730*/ 	.word	0x00000000
        /*0734*/ 	.word	0x00000050
        /*0738*/ 	.short	0x010a
        /*073a*/ 	.byte	0xff
	.zero		1


	//   ....[99]....
        /*073c*/ 	.word	0x00007280
        /*0740*/ 	.word	0x00000000
        /*0744*/ 	.word	0x00000000
        /*0748*/ 	.short	0x0101
        /*074a*/ 	.byte	0xff
	.zero		1


	//   ....[100]....
        /*074c*/ 	.word	0x00007df0
        /*0750*/ 	.word	0x00000000
        /*0754*/ 	.word	0x00000050
        /*0758*/ 	.short	0x010a
        /*075a*/ 	.byte	0xff
	.zero		1


	//   ....[101]....
        /*075c*/ 	.word	0x00007ea0
        /*0760*/ 	.word	0x00000000
        /*0764*/ 	.word	0x00000050
        /*0768*/ 	.short	0x010a
        /*076a*/ 	.byte	0xff
	.zero		1


	//   ....[102]....
        /*076c*/ 	.word	0x00007fd0
        /*0770*/ 	.word	0x00000000
        /*0774*/ 	.word	0x00000000
        /*0778*/ 	.short	0x0101
        /*077a*/ 	.byte	0xff
	.zero		1


	//   ....[103]....
        /*077c*/ 	.word	0x00008b70
        /*0780*/ 	.word	0x00000000
        /*0784*/ 	.word	0x00000050
        /*0788*/ 	.short	0x010a
        /*078a*/ 	.byte	0xff
	.zero		1


	//   ....[104]....
        /*078c*/ 	.word	0x00008c20
        /*0790*/ 	.word	0x00000000
        /*0794*/ 	.word	0x00000050
        /*0798*/ 	.short	0x010a
        /*079a*/ 	.byte	0xff
	.zero		1


	//   ....[105]....
        /*079c*/ 	.word	0x00008d40
        /*07a0*/ 	.word	0x00000000
        /*07a4*/ 	.word	0x00000000
        /*07a8*/ 	.short	0x0101
        /*07aa*/ 	.byte	0xff
	.zero		1


	//   ....[106]....
        /*07ac*/ 	.word	0x00009150
        /*07b0*/ 	.word	0x000000ff
        /*07b4*/ 	.word	0x00000000
        /*07b8*/ 	.short	0x0101
        /*07ba*/ 	.byte	0x04
	.zero		1


	//   ....[107]....
        /*07bc*/ 	.word	0x00009a50
        /*07c0*/ 	.word	0x00000000
        /*07c4*/ 	.word	0x00000110
        /*07c8*/ 	.short	0x010a
        /*07ca*/ 	.byte	0xff
	.zero		1


	//   ....[108]....
        /*07cc*/ 	.word	0x00009ab0
        /*07d0*/ 	.word	0x00000000
        /*07d4*/ 	.word	0x00000028
        /*07d8*/ 	.short	0x010a
        /*07da*/ 	.byte	0xff
	.zero		1


	//   ....[109]....
        /*07dc*/ 	.word	0x00009b10
        /*07e0*/ 	.word	0x00000000
        /*07e4*/ 	.word	0x00000028
        /*07e8*/ 	.short	0x010a
        /*07ea*/ 	.byte	0xff
	.zero		1


	//   ....[110]....
        /*07ec*/ 	.word	0x00009b60
        /*07f0*/ 	.word	0x00000003
        /*07f4*/ 	.word	0x000000a0
        /*07f8*/ 	.short	0x010a
        /*07fa*/ 	.byte	0xff
	.zero		1


	//   ....[111]....
        /*07fc*/ 	.word	0x00009bc0
        /*0800*/ 	.word	0x00000000
        /*0804*/ 	.word	0x00000000
        /*0808*/ 	.short	0x010a
        /*080a*/ 	.byte	0xff
	.zero		1


	//   ....[112]....
        /*080c*/ 	.word	0x00009c20
        /*0810*/ 	.word	0x00000000
        /*0814*/ 	.word	0x00000000
        /*0818*/ 	.short	0x010a
        /*081a*/ 	.byte	0xff
	.zero		1


	//   ....[113]....
        /*081c*/ 	.word	0x00009c80
        /*0820*/ 	.word	0x00000000
        /*0824*/ 	.word	0x00000000
        /*0828*/ 	.short	0x010a
        /*082a*/ 	.byte	0xff
	.zero		1


	//   ....[114]....
        /*082c*/ 	.word	0x00009ce0
        /*0830*/ 	.word	0x00000000
        /*0834*/ 	.word	0x00000000
        /*0838*/ 	.short	0x010a
        /*083a*/ 	.byte	0xff
	.zero		1


	//   ....[115]....
        /*083c*/ 	.word	0x00009d30
        /*0840*/ 	.word	0x00000002
        /*0844*/ 	.word	0x00000100
        /*0848*/ 	.short	0x010a
        /*084a*/ 	.byte	0xff
	.zero		1


	//   ....[116]....
        /*084c*/ 	.word	0x00009d90
        /*0850*/ 	.word	0x00000002
        /*0854*/ 	.word	0x000000b0
        /*0858*/ 	.short	0x010a
        /*085a*/ 	.byte	0xff
	.zero		1


	//   ....[117]....
        /*085c*/ 	.word	0x00009de0
        /*0860*/ 	.word	0x00000002
        /*0864*/ 	.word	0x000000a0
        /*0868*/ 	.short	0x010a
        /*086a*/ 	.byte	0xff
	.zero		1


	//   ....[118]....
        /*086c*/ 	.word	0x00009e40
        /*0870*/ 	.word	0x00000000
        /*0874*/ 	.word	0x000000b0
        /*0878*/ 	.short	0x010a
        /*087a*/ 	.byte	0xff
	.zero		1


	//   ....[119]....
        /*087c*/ 	.word	0x00009e90
        /*0880*/ 	.word	0x00000000
        /*0884*/ 	.word	0x000000a0
        /*0888*/ 	.short	0x010a
        /*088a*/ 	.byte	0xff
	.zero		1


	//   ....[120]....
        /*088c*/ 	.word	0x00009ef0
        /*0890*/ 	.word	0x00000002
        /*0894*/ 	.word	0x000000e0
        /*0898*/ 	.short	0x010a
        /*089a*/ 	.byte	0xff
	.zero		1


	//   ....[121]....
        /*089c*/ 	.word	0x00009f50
        /*08a0*/ 	.word	0x00000000
        /*08a4*/ 	.word	0x00000000
        /*08a8*/ 	.short	0x010a
        /*08aa*/ 	.byte	0xff
	.zero		1


	//   ....[122]....
        /*08ac*/ 	.word	0x00009fb0
        /*08b0*/ 	.word	0x00000000
        /*08b4*/ 	.word	0x00000000
        /*08b8*/ 	.short	0x010a
        /*08ba*/ 	.byte	0xff
	.zero		1


	//   ....[123]....
        /*08bc*/ 	.word	0x0000a010
        /*08c0*/ 	.word	0x00000000
        /*08c4*/ 	.word	0x00000000
        /*08c8*/ 	.short	0x010a
        /*08ca*/ 	.byte	0xff
	.zero		1


	//   ....[124]....
        /*08cc*/ 	.word	0x0000a070
        /*08d0*/ 	.word	0x00000000
        /*08d4*/ 	.word	0x00000000
        /*08d8*/ 	.short	0x010a
        /*08da*/ 	.byte	0xff
	.zero		1


	//   ....[125]....
        /*08dc*/ 	.word	0x0000a0d0
        /*08e0*/ 	.word	0x00000000
        /*08e4*/ 	.word	0x00000000
        /*08e8*/ 	.short	0x010a
        /*08ea*/ 	.byte	0xff
	.zero		1


	//   ....[126]....
        /*08ec*/ 	.word	0x0000a120
        /*08f0*/ 	.word	0x0000000c
        /*08f4*/ 	.word	0x000000a0
        /*08f8*/ 	.short	0x010a
        /*08fa*/ 	.byte	0xff
	.zero		1


	//   ....[127]....
        /*08fc*/ 	.word	0x0000a180
        /*0900*/ 	.word	0x00000000
        /*0904*/ 	.word	0x00000098
        /*0908*/ 	.short	0x010a
        /*090a*/ 	.byte	0xff
	.zero		1


	//   ....[128]....
        /*090c*/ 	.word	0x0000a1e0
        /*0910*/ 	.word	0x00000000
        /*0914*/ 	.word	0x00000070
        /*0918*/ 	.short	0x010a
        /*091a*/ 	.byte	0xff
	.zero		1


	//   ....[129]....
        /*091c*/ 	.word	0x0000a240
        /*0920*/ 	.word	0x00000000
        /*0924*/ 	.word	0x00000078
        /*0928*/ 	.short	0x010a
        /*092a*/ 	.byte	0xff
	.zero		1


	//   ....[130]....
        /*092c*/ 	.word	0x0000a2a0
        /*0930*/ 	.word	0x00000000
        /*0934*/ 	.word	0x00000080
        /*0938*/ 	.short	0x010a
        /*093a*/ 	.byte	0xff
	.zero		1


	//   ....[131]....
        /*093c*/ 	.word	0x0000a300
        /*0940*/ 	.word	0x00000000
        /*0944*/ 	.word	0x00000088
        /*0948*/ 	.short	0x010a
        /*094a*/ 	.byte	0xff
	.zero		1


	//   ....[132]....
        /*094c*/ 	.word	0x0000a360
        /*0950*/ 	.word	0x00000000
        /*0954*/ 	.word	0x00000070
        /*0958*/ 	.short	0x010a
        /*095a*/ 	.byte	0xff
	.zero		1


	//   ....[133]....
        /*095c*/ 	.word	0x0000a3c0
        /*0960*/ 	.word	0x00000000
        /*0964*/ 	.word	0x00000078
        /*0968*/ 	.short	0x010a
        /*096a*/ 	.byte	0xff
	.zero		1


	//   ....[134]....
        /*096c*/ 	.word	0x0000a420
        /*0970*/ 	.word	0x00000000
        /*0974*/ 	.word	0x00000080
        /*0978*/ 	.short	0x010a
        /*097a*/ 	.byte	0xff
	.zero		1


	//   ....[135]....
        /*097c*/ 	.word	0x0000a470
        /*0980*/ 	.word	0x00000003
        /*0984*/ 	.word	0x000000a0
        /*0988*/ 	.short	0x010a
        /*098a*/ 	.byte	0xff
	.zero		1


	//   ....[136]....
        /*098c*/ 	.word	0x0000a4c0
        /*0990*/ 	.word	0x00000002
        /*0994*/ 	.word	0x00000050
        /*0998*/ 	.short	0x010a
        /*099a*/ 	.byte	0xff
	.zero		1


	//   ....[137]....
        /*099c*/ 	.word	0x0000a510
        /*09a0*/ 	.word	0x00000034
        /*09a4*/ 	.word	0x000000c0
        /*09a8*/ 	.short	0x010a
        /*09aa*/ 	.byte	0xff
	.zero		1


	//   ....[138]....
        /*09ac*/ 	.word	0x0000a560
        /*09b0*/ 	.word	0x00000000
        /*09b4*/ 	.word	0x00000050
        /*09b8*/ 	.short	0x010a
        /*09ba*/ 	.byte	0xff
	.zero		1


	//   ....[139]....
        /*09bc*/ 	.word	0x0000a5b0
        /*09c0*/ 	.word	0x00000000
        /*09c4*/ 	.word	0x00000050
        /*09c8*/ 	.short	0x010a
        /*09ca*/ 	.byte	0xff
	.zero		1


	//   ....[140]....
        /*09cc*/ 	.word	0x0000a600
        /*09d0*/ 	.word	0x00000000
        /*09d4*/ 	.word	0x00000050
        /*09d8*/ 	.short	0x010a
        /*09da*/ 	.byte	0xff
	.zero		1


	//----- nvinfo : EIATTR_NUM_MBARRIERS
	.align		4
.L_48:
        /*09dc*/ 	.byte	0x03, 0x38
        /*09de*/ 	.short	0x0024


	//----- nvinfo : EIATTR_EXIT_INSTR_OFFSETS
	.align		4
        /*09e0*/ 	.byte	0x04, 0x1c
        /*09e2*/ 	.short	(.L_50 - .L_49)


	//   ....[0]....
.L_49:
        /*09e4*/ 	.word	0x00002c40


	//   ....[1]....
        /*09e8*/ 	.word	0x00003130


	//   ....[2]....
        /*09ec*/ 	.word	0x00003190


	//   ....[3]....
        /*09f0*/ 	.word	0x00004100


	//   ....[4]....
        /*09f4*/ 	.word	0x00005270


	//   ....[5]....
        /*09f8*/ 	.word	0x000052b0


	//   ....[6]....
        /*09fc*/ 	.word	0x00009a40


	//----- nvinfo : EIATTR_MAX_THREADS
	.align		4
.L_50:
        /*0a00*/ 	.byte	0x04, 0x05
        /*0a02*/ 	.short	(.L_52 - .L_51)
.L_51:
        /*0a04*/ 	.word	0x00000100
        /*0a08*/ 	.word	0x00000001
        /*0a0c*/ 	.word	0x00000001


	//----- nvinfo : EIATTR_CRS_STACK_SIZE
	.align		4
.L_52:
        /*0a10*/ 	.byte	0x04, 0x1e
        /*0a12*/ 	.short	(.L_54 - .L_53)
.L_53:
        /*0a14*/ 	.word	0x00000000


	//----- nvinfo : EIATTR_CBANK_PARAM_SIZE
	.align		4
.L_54:
        /*0a18*/ 	.byte	0x03, 0x19
        /*0a1a*/ 	.short	0x0800


	//----- nvinfo : EIATTR_PARAM_CBANK
	.align		4
        /*0a1c*/ 	.byte	0x04, 0x0a
        /*0a1e*/ 	.short	(.L_56 - .L_55)
	.align		4
.L_55:
        /*0a20*/ 	.word	index@(.nv.constant0._ZN7cutlass13device_kernelINS_4gemm6kernel13GemmUniversalIN4cute5tupleIJiiiiEEENS1_10collective13CollectiveMmaINS1_35MainloopSm100TmaUmmaWarpSpecializedILi5ELi2ELi4ENS5_IJNS4_1CILi4EEENSA_ILi2EEENSA_ILi1EEEEEEEENS5_IJNSA_ILi64EEENSA_ILi256EEENSA_ILi128EEEEEEaNS5_IJlSD_lEEEaSK_NS4_8TiledMMAINS4_8MMA_AtomIJNS4_15SM100_MMA_S8_SSIaaiLi64ELi256ELNS4_4UMMA5MajorE0ELSP_0ELNSO_8SaturateE0EEEEEENS4_6LayoutINS5_IJSD_SD_SD_EEENS5_IJNSA_ILi0EEESV_SV_EEEEENS5_IJNS4_10UnderscoreESY_SY_EEEEENS4_23SM90_TMA_LOAD_MULTICASTENS4_14ComposedLayoutINS4_7SwizzleILi3ELi4ELi3EEENS4_18smem_ptr_flag_bitsILi8EEENST_INS5_IJNSA_ILi8EEESI_EEENS5_IJSI_SD_EEEEEEEvNS4_8identityES11_S1B_vS1C_EENS_8epilogue10collective18CollectiveEpilogueINS1E_23Sm100TmaWarpSpecializedILi4ELi2ELi32ELb0ELb0EEEJSJ_NS5_IJNST_ISG_SD_EES1J_EEEaSK_aSK_NS1E_6fusion15FusionCallbacksIS1I_NS1L_17LinearCombinationIaiaiLNS_15FloatRoundStyleE2EEESJ_S1K_JEEENS4_5SM1004TMEM4LOAD26SM100_TMEM_LOAD_16dp32b32xENS4_13SM90_TMA_LOADENS12_INS13_ILi2ELi4ELi3EEES16_NST_INS5_IJS17_SG_EEENS5_IJSG_SD_EEEEEEENS4_39AutoVectorizingCopyWithAssumedAlignmentILi128EEENS4_14SM90_TMA_STOREES20_S22_S22_EEEvvEEEEvNT_6ParamsE)
        /*0a24*/ 	.short	0x0380
        /*0a26*/ 	.short	0x0800


	//----- nvinfo : EIATTR_SW_WAR
	.align		4
.L_56:
        /*0a28*/ 	.byte	0x04, 0x36
        /*0a2a*/ 	.short	(.L_58 - .L_57)
.L_57:
        /*0a2c*/ 	.word	0x00000008
.L_58:


//--------------------- .nv.callgraph             --------------------------
	.section	.nv.callgraph,"",@"SHT_CUDA_CALLGRAPH"
	.align	4
	.sectionentsize	8
	.align		4
        /*0000*/ 	.word	0x00000000
	.align		4
        /*0004*/ 	.word	0xffffffff
	.align		4
        /*0008*/ 	.word	index@(_ZN7cutlass13device_kernelINS_4gemm6kernel13GemmUniversalIN4cute5tupleIJiiiiEEENS1_10collective13CollectiveMmaINS1_35MainloopSm100TmaUmmaWarpSpecializedILi5ELi2ELi4ENS5_IJNS4_1CILi4EEENSA_ILi2EEENSA_ILi1EEEEEEEENS5_IJNSA_ILi64EEENSA_ILi256EEENSA_ILi128EEEEEEaNS5_IJlSD_lEEEaSK_NS4_8TiledMMAINS4_8MMA_AtomIJNS4_15SM100_MMA_S8_SSIaaiLi64ELi256ELNS4_4UMMA5MajorE0ELSP_0ELNSO_8SaturateE0EEEEEENS4_6LayoutINS5_IJSD_SD_SD_EEENS5_IJNSA_ILi0EEESV_SV_EEEEENS5_IJNS4_10UnderscoreESY_SY_EEEEENS4_23SM90_TMA_LOAD_MULTICASTENS4_14ComposedLayoutINS4_7SwizzleILi3ELi4ELi3EEENS4_18smem_ptr_flag_bitsILi8EEENST_INS5_IJNSA_ILi8EEESI_EEENS5_IJSI_SD_EEEEEEEvNS4_8identityES11_S1B_vS1C_EENS_8epilogue10collective18CollectiveEpilogueINS1E_23Sm100TmaWarpSpecializedILi4ELi2ELi32ELb0ELb0EEEJSJ_NS5_IJNST_ISG_SD_EES1J_EEEaSK_aSK_NS1E_6fusion15FusionCallbacksIS1I_NS1L_17LinearCombinationIaiaiLNS_15FloatRoundStyleE2EEESJ_S1K_JEEENS4_5SM1004TMEM4LOAD26SM100_TMEM_LOAD_16dp32b32xENS4_13SM90_TMA_LOADENS12_INS13_ILi2ELi4ELi3EEES16_NST_INS5_IJS17_SG_EEENS5_IJSG_SD_EEEEEEENS4_39AutoVectorizingCopyWithAssumedAlignmentILi128EEENS4_14SM90_TMA_STOREES20_S22_S22_EEEvvEEEEvNT_6ParamsE)
	.align		4
        /*000c*/ 	.word	index@(__assertfail)
	.align		4
        /*0010*/ 	.word	0x00000000
	.align		4
        /*0014*/ 	.word	0xfffffffe
	.align		4
        /*0018*/ 	.word	0x00000000
	.align		4
        /*001c*/ 	.word	0xfffffffd
	.align		4
        /*0020*/ 	.word	0x00000000
	.align		4
        /*0024*/ 	.word	0xfffffffc


//--------------------- .nv.constant4             --------------------------
	.section	.nv.constant4,"a",@progbits
	.align	8
	.align		8
.nv.constant4:
        /*0000*/ 	.dword	__assertfail
	.align		8
        /*0008*/ 	.dword	__unnamed_1
	.align		8
        /*0010*/ 	.dword	__unnamed_2
	.align		8
        /*0018*/ 	.dword	__unnamed_3
	.align		8
        /*0020*/ 	.dword	_ZN40_INTERNAL_b30f7bf6_4_k_cu_7d5ff7c0_315314cuda3std3__45__cpo5beginE
	.align		8
        /*0028*/ 	.dword	_ZN40_INTERNAL_b30f7bf6_4_k_cu_7d5ff7c0_315314cuda3std3__45__cpo3endE
	.align		8
        /*0030*/ 	.dword	_ZN40_INTERNAL_b30f7bf6_4_k_cu_7d5ff7c0_315314cuda3std3__45__cpo6cbeginE
	.align		8
        /*0038*/ 	.dword	_ZN40_INTERNAL_b30f7bf6_4_k_cu_7d5ff7c0_315314cuda3std3__45__cpo4cendE
	.align		8
        /*0040*/ 	.dword	_ZN40_INTERNAL_b30f7bf6_4_k_cu_7d5ff7c0_315314cuda3std3__442_GLOBAL__N__b30f7bf6_4_k_cu_7d5ff7c0_315316ignoreE
	.align		8
        /*0048*/ 	.dword	_ZN40_INTERNAL_b30f7bf6_4_k_cu_7d5ff7c0_315314cuda3std3__419piecewise_constructE
	.align		8
        /*0050*/ 	.dword	_ZN40_INTERNAL_b30f7bf6_4_k_cu_7d5ff7c0_315314cuda3std3__48in_placeE
	.align		8
        /*0058*/ 	.dword	_ZN40_INTERNAL_b30f7bf6_4_k_cu_7d5ff7c0_315314cuda3std6ranges3__45__cpo4swapE
	.align		8
        /*0060*/ 	.dword	_ZN40_INTERNAL_b30f7bf6_4_k_cu_7d5ff7c0_315314cuda3std6ranges3__45__cpo9iter_moveE
	.align		8
        /*0068*/ 	.dword	_ZN40_INTERNAL_b30f7bf6_4_k_cu_7d5ff7c0_315314cute7productE
	.align		8
        /*0070*/ 	.dword	_ZN40_INTERNAL_b30f7bf6_4_k_cu_7d5ff7c0_315314cute1_E
	.align		8
        /*0078*/ 	.dword	$str$25
	.align		8
        /*0080*/ 	.dword	$str$26
	.align		8
        /*0088*/ 	.dword	$str$27
	.align		8
        /*0090*/ 	.dword	$str$28


//--------------------- .text._ZN7cutlass13device_kernelINS_4gemm6kernel13GemmUniversalIN4cute5tupleIJiiiiEEENS1_10collective13CollectiveMmaINS1_35MainloopSm100TmaUmmaWarpSpecializedILi5ELi2ELi4ENS5_IJNS4_1CILi4EEENSA_ILi2EEENSA_ILi1EEEEEEEENS5_IJNSA_ILi64EEENSA_ILi256EEENSA_ILi128EEEEEEaNS5_IJlSD_lEEEaSK_NS4_8TiledMMAINS4_8MMA_AtomIJNS4_15SM100_MMA_S8_SSIaaiLi64ELi256ELNS4_4UMMA5MajorE0ELSP_0ELNSO_8SaturateE0EEEEEENS4_6LayoutINS5_IJSD_SD_SD_EEENS5_IJNSA_ILi0EEESV_SV_EEEEENS5_IJNS4_10UnderscoreESY_SY_EEEEENS4_23SM90_TMA_LOAD_MULTICASTENS4_14ComposedLayoutINS4_7SwizzleILi3ELi4ELi3EEENS4_18smem_ptr_flag_bitsILi8EEENST_INS5_IJNSA_ILi8EEESI_EEENS5_IJSI_SD_EEEEEEEvNS4_8identityES11_S1B_vS1C_EENS_8epilogue10collective18CollectiveEpilogueINS1E_23Sm100TmaWarpSpecializedILi4ELi2ELi32ELb0ELb0EEEJSJ_NS5_IJNST_ISG_SD_EES1J_EEEaSK_aSK_NS1E_6fusion15FusionCallbacksIS1I_NS1L_17LinearCombinationIaiaiLNS_15FloatRoundStyleE2EEESJ_S1K_JEEENS4_5SM1004TMEM4LOAD26SM100_TMEM_LOAD_16dp32b32xENS4_13SM90_TMA_LOADENS12_INS13_ILi2ELi4ELi3EEES16_NST_INS5_IJS17_SG_EEENS5_IJSG_SD_EEEEEEENS4_39AutoVectorizingCopyWithAssumedAlignmentILi128EEENS4_14SM90_TMA_STOREES20_S22_S22_EEEvvEEEEvNT_6ParamsE --------------------------
	.section	.text._ZN7cutlass13device_kernelINS_4gemm6kernel13GemmUniversalIN4cute5tupleIJiiiiEEENS1_10collective13CollectiveMmaINS1_35MainloopSm100TmaUmmaWarpSpecializedILi5ELi2ELi4ENS5_IJNS4_1CILi4EEENSA_ILi2EEENSA_ILi1EEEEEEEENS5_IJNSA_ILi64EEENSA_ILi256EEENSA_ILi128EEEEEEaNS5_IJlSD_lEEEaSK_NS4_8TiledMMAINS4_8MMA_AtomIJNS4_15SM100_MMA_S8_SSIaaiLi64ELi256ELNS4_4UMMA5MajorE0ELSP_0ELNSO_8SaturateE0EEEEEENS4_6LayoutINS5_IJSD_SD_SD_EEENS5_IJNSA_ILi0EEESV_SV_EEEEENS5_IJNS4_10UnderscoreESY_SY_EEEEENS4_23SM90_TMA_LOAD_MULTICASTENS4_14ComposedLayoutINS4_7SwizzleILi3ELi4ELi3EEENS4_18smem_ptr_flag_bitsILi8EEENST_INS5_IJNSA_ILi8EEESI_EEENS5_IJSI_SD_EEEEEEEvNS4_8identityES11_S1B_vS1C_EENS_8epilogue10collective18CollectiveEpilogueINS1E_23Sm100TmaWarpSpecializedILi4ELi2ELi32ELb0ELb0EEEJSJ_NS5_IJNST_ISG_SD_EES1J_EEEaSK_aSK_NS1E_6fusion15FusionCallbacksIS1I_NS1L_17LinearCombinationIaiaiLNS_15FloatRoundStyleE2EEESJ_S1K_JEEENS4_5SM1004TMEM4LOAD26SM100_TMEM_LOAD_16dp32b32xENS4_13SM90_TMA_LOADENS12_INS13_ILi2ELi4ELi3EEES16_NST_INS5_IJS17_SG_EEENS5_IJSG_SD_EEEEEEENS4_39AutoVectorizingCopyWithAssumedAlignmentILi128EEENS4_14SM90_TMA_STOREES20_S22_S22_EEEvvEEEEvNT_6ParamsE,"ax",@progbits
	.align	128
.text._ZN7cutlass13device_kernelINS_4gemm6kernel13GemmUniversalIN4cute5tupleIJiiiiEEENS1_10collective13CollectiveMmaINS1_35MainloopSm100TmaUmmaWarpSpecializedILi5ELi2ELi4ENS5_IJNS4_1CILi4EEENSA_ILi2EEENSA_ILi1EEEEEEEENS5_IJNSA_ILi64EEENSA_ILi256EEENSA_ILi128EEEEEEaNS5_IJlSD_lEEEaSK_NS4_8TiledMMAINS4_8MMA_AtomIJNS4_15SM100_MMA_S8_SSIaaiLi64ELi256ELNS4_4UMMA5MajorE0ELSP_0ELNSO_8SaturateE0EEEEEENS4_6LayoutINS5_IJSD_SD_SD_EEENS5_IJNSA_ILi0EEESV_SV_EEEEENS5_IJNS4_10UnderscoreESY_SY_EEEEENS4_23SM90_TMA_LOAD_MULTICASTENS4_14ComposedLayoutINS4_7SwizzleILi3ELi4ELi3EEENS4_18smem_ptr_flag_bitsILi8EEENST_INS5_IJNSA_ILi8EEESI_EEENS5_IJSI_SD_EEEEEEEvNS4_8identityES11_S1B_vS1C_EENS_8epilogue10collective18CollectiveEpilogueINS1E_23Sm100TmaWarpSpecializedILi4ELi2ELi32ELb0ELb0EEEJSJ_NS5_IJNST_ISG_SD_EES1J_EEEaSK_aSK_NS1E_6fusion15FusionCallbacksIS1I_NS1L_17LinearCombinationIaiaiLNS_15FloatRoundStyleE2EEESJ_S1K_JEEENS4_5SM1004TMEM4LOAD26SM100_TMEM_LOAD_16dp32b32xENS4_13SM90_TMA_LOADENS12_INS13_ILi2ELi4ELi3EEES16_NST_INS5_IJS17_SG_EEENS5_IJSG_SD_EEEEEEENS4_39AutoVectorizingCopyWithAssumedAlignmentILi128EEENS4_14SM90_TMA_STOREES20_S22_S22_EEEvvEEEEvNT_6ParamsE:
        .type           _ZN7cutlass13device_kernelINS_4gemm6kernel13GemmUniversalIN4cute5tupleIJiiiiEEENS1_10collective13CollectiveMmaINS1_35MainloopSm100TmaUmmaWarpSpecializedILi5ELi2ELi4ENS5_IJNS4_1CILi4EEENSA_ILi2EEENSA_ILi1EEEEEEEENS5_IJNSA_ILi64EEENSA_ILi256EEENSA_ILi128EEEEEEaNS5_IJlSD_lEEEaSK_NS4_8TiledMMAINS4_8MMA_AtomIJNS4_15SM100_MMA_S8_SSIaaiLi64ELi256ELNS4_4UMMA5MajorE0ELSP_0ELNSO_8SaturateE0EEEEEENS4_6LayoutINS5_IJSD_SD_SD_EEENS5_IJNSA_ILi0EEESV_SV_EEEEENS5_IJNS4_10UnderscoreESY_SY_EEEEENS4_23SM90_TMA_LOAD_MULTICASTENS4_14ComposedLayoutINS4_7SwizzleILi3ELi4ELi3EEENS4_18smem_ptr_flag_bitsILi8EEENST_INS5_IJNSA_ILi8EEESI_EEENS5_IJSI_SD_EEEEEEEvNS4_8identityES11_S1B_vS1C_EENS_8epilogue10collective18CollectiveEpilogueINS1E_23Sm100TmaWarpSpecializedILi4ELi2ELi32ELb0ELb0EEEJSJ_NS5_IJNST_ISG_SD_EES1J_EEEaSK_aSK_NS1E_6fusion15FusionCallbacksIS1I_NS1L_17LinearCombinationIaiaiLNS_15FloatRoundStyleE2EEESJ_S1K_JEEENS4_5SM1004TMEM4LOAD26SM100_TMEM_LOAD_16dp32b32xENS4_13SM90_TMA_LOADENS12_INS13_ILi2ELi4ELi3EEES16_NST_INS5_IJS17_SG_EEENS5_IJSG_SD_EEEEEEENS4_39AutoVectorizingCopyWithAssumedAlignmentILi128EEENS4_14SM90_TMA_STOREES20_S22_S22_EEEvvEEEEvNT_6ParamsE,@function
        .size           _ZN7cutlass13device_kernelINS_4gemm6kernel13GemmUniversalIN4cute5tupleIJiiiiEEENS1_10collective13CollectiveMmaINS1_35MainloopSm100TmaUmmaWarpSpecializedILi5ELi2ELi4ENS5_IJNS4_1CILi4EEENSA_ILi2EEENSA_ILi1EEEEEEEENS5_IJNSA_ILi64EEENSA_ILi256EEENSA_ILi128EEEEEEaNS5_IJlSD_lEEEaSK_NS4_8TiledMMAINS4_8MMA_AtomIJNS4_15SM100_MMA_S8_SSIaaiLi64ELi256ELNS4_4UMMA5MajorE0ELSP_0ELNSO_8SaturateE0EEEEEENS4_6LayoutINS5_IJSD_SD_SD_EEENS5_IJNSA_ILi0EEESV_SV_EEEEENS5_IJNS4_10UnderscoreESY_SY_EEEEENS4_23SM90_TMA_LOAD_MULTICASTENS4_14ComposedLayoutINS4_7SwizzleILi3ELi4ELi3EEENS4_18smem_ptr_flag_bitsILi8EEENST_INS5_IJNSA_ILi8EEESI_EEENS5_IJSI_SD_EEEEEEEvNS4_8identityES11_S1B_vS1C_EENS_8epilogue10collective18CollectiveEpilogueINS1E_23Sm100TmaWarpSpecializedILi4ELi2ELi32ELb0ELb0EEEJSJ_NS5_IJNST_ISG_SD_EES1J_EEEaSK_aSK_NS1E_6fusion15FusionCallbacksIS1I_NS1L_17LinearCombinationIaiaiLNS_15FloatRoundStyleE2EEESJ_S1K_JEEENS4_5SM1004TMEM4LOAD26SM100_TMEM_LOAD_16dp32b32xENS4_13SM90_TMA_LOADENS12_INS13_ILi2ELi4ELi3EEES16_NST_INS5_IJS17_SG_EEENS5_IJSG_SD_EEEEEEENS4_39AutoVectorizingCopyWithAssumedAlignmentILi128EEENS4_14SM90_TMA_STOREES20_S22_S22_EEEvvEEEEvNT_6ParamsE,(.L_x_180 - _ZN7cutlass13device_kernelINS_4gemm6kernel13GemmUniversalIN4cute5tupleIJiiiiEEENS1_10collective13CollectiveMmaINS1_35MainloopSm100TmaUmmaWarpSpecializedILi5ELi2ELi4ENS5_IJNS4_1CILi4EEENSA_ILi2EEENSA_ILi1EEEEEEEENS5_IJNSA_ILi64EEENSA_ILi256EEENSA_ILi128EEEEEEaNS5_IJlSD_lEEEaSK_NS4_8TiledMMAINS4_8MMA_AtomIJNS4_15SM100_MMA_S8_SSIaaiLi64ELi256ELNS4_4UMMA5MajorE0ELSP_0ELNSO_8SaturateE0EEEEEENS4_6LayoutINS5_IJSD_SD_SD_EEENS5_IJNSA_ILi0EEESV_SV_EEEEENS5_IJNS4_10UnderscoreESY_SY_EEEEENS4_23SM90_TMA_LOAD_MULTICASTENS4_14ComposedLayoutINS4_7SwizzleILi3ELi4ELi3EEENS4_18smem_ptr_flag_bitsILi8EEENST_INS5_IJNSA_ILi8EEESI_EEENS5_IJSI_SD_EEEEEEEvNS4_8identityES11_S1B_vS1C_EENS_8epilogue10collective18CollectiveEpilogueINS1E_23Sm100TmaWarpSpecializedILi4ELi2ELi32ELb0ELb0EEEJSJ_NS5_IJNST_ISG_SD_EES1J_EEEaSK_aSK_NS1E_6fusion15FusionCallbacksIS1I_NS1L_17LinearCombinationIaiaiLNS_15FloatRoundStyleE2EEESJ_S1K_JEEENS4_5SM1004TMEM4LOAD26SM100_TMEM_LOAD_16dp32b32xENS4_13SM90_TMA_LOADENS12_INS13_ILi2ELi4ELi3EEES16_NST_INS5_IJS17_SG_EEENS5_IJSG_SD_EEEEEEENS4_39AutoVectorizingCopyWithAssumedAlignmentILi128EEENS4_14SM90_TMA_STOREES20_S22_S22_EEEvvEEEEvNT_6ParamsE)
        .other          _ZN7cutlass13device_kernelINS_4gemm6kernel13GemmUniversalIN4cute5tupleIJiiiiEEENS1_10collective13CollectiveMmaINS1_35MainloopSm100TmaUmmaWarpSpecializedILi5ELi2ELi4ENS5_IJNS4_1CILi4EEENSA_ILi2EEENSA_ILi1EEEEEEEENS5_IJNSA_ILi64EEENSA_ILi256EEENSA_ILi128EEEEEEaNS5_IJlSD_lEEEaSK_NS4_8TiledMMAINS4_8MMA_AtomIJNS4_15SM100_MMA_S8_SSIaaiLi64ELi256ELNS4_4UMMA5MajorE0ELSP_0ELNSO_8SaturateE0EEEEEENS4_6LayoutINS5_IJSD_SD_SD_EEENS5_IJNSA_ILi0EEESV_SV_EEEEENS5_IJNS4_10UnderscoreESY_SY_EEEEENS4_23SM90_TMA_LOAD_MULTICASTENS4_14ComposedLayoutINS4_7SwizzleILi3ELi4ELi3EEENS4_18smem_ptr_flag_bitsILi8EEENST_INS5_IJNSA_ILi8EEESI_EEENS5_IJSI_SD_EEEEEEEvNS4_8identityES11_S1B_vS1C_EENS_8epilogue10collective18CollectiveEpilogueINS1E_23Sm100TmaWarpSpecializedILi4ELi2ELi32ELb0ELb0EEEJSJ_NS5_IJNST_ISG_SD_EES1J_EEEaSK_aSK_NS1E_6fusion15FusionCallbacksIS1I_NS1L_17LinearCombinationIaiaiLNS_15FloatRoundStyleE2EEESJ_S1K_JEEENS4_5SM1004TMEM4LOAD26SM100_TMEM_LOAD_16dp32b32xENS4_13SM90_TMA_LOADENS12_INS13_ILi2ELi4ELi3EEES16_NST_INS5_IJS17_SG_EEENS5_IJSG_SD_EEEEEEENS4_39AutoVectorizingCopyWithAssumedAlignmentILi128EEENS4_14SM90_TMA_STOREES20_S22_S22_EEEvvEEEEvNT_6ParamsE,@"STO_CUDA_ENTRY STV_DEFAULT"
_ZN7cutlass13device_kernelINS_4gemm6kernel13GemmUniversalIN4cute5tupleIJiiiiEEENS1_10collective13CollectiveMmaINS1_35MainloopSm100TmaUmmaWarpSpecializedILi5ELi2ELi4ENS5_IJNS4_1CILi4EEENSA_ILi2EEENSA_ILi1EEEEEEEENS5_IJNSA_ILi64EEENSA_ILi256EEENSA_ILi128EEEEEEaNS5_IJlSD_lEEEaSK_NS4_8TiledMMAINS4_8MMA_AtomIJNS4_15SM100_MMA_S8_SSIaaiLi64ELi256ELNS4_4UMMA5MajorE0ELSP_0ELNSO_8SaturateE0EEEEEENS4_6LayoutINS5_IJSD_SD_SD_EEENS5_IJNSA_ILi0EEESV_SV_EEEEENS5_IJNS4_10UnderscoreESY_SY_EEEEENS4_23SM90_TMA_LOAD_MULTICASTENS4_14ComposedLayoutINS4_7SwizzleILi3ELi4ELi3EEENS4_18smem_ptr_flag_bitsILi8EEENST_INS5_IJNSA_ILi8EEESI_EEENS5_IJSI_SD_EEEEEEEvNS4_8identityES11_S1B_vS1C_EENS_8epilogue10collective18CollectiveEpilogueINS1E_23Sm100TmaWarpSpecializedILi4ELi2ELi32ELb0ELb0EEEJSJ_NS5_IJNST_ISG_SD_EES1J_EEEaSK_aSK_NS1E_6fusion15FusionCallbacksIS1I_NS1L_17LinearCombinationIaiaiLNS_15FloatRoundStyleE2EEESJ_S1K_JEEENS4_5SM1004TMEM4LOAD26SM100_TMEM_LOAD_16dp32b32xENS4_13SM90_TMA_LOADENS12_INS13_ILi2ELi4ELi3EEES16_NST_INS5_IJS17_SG_EEENS5_IJSG_SD_EEEEEEENS4_39AutoVectorizingCopyWithAssumedAlignmentILi128EEENS4_14SM90_TMA_STOREES20_S22_S22_EEEvvEEEEvNT_6ParamsE:
[----:B------:R-:W1:Y:S01]  /*0000*/  LDC R1, c[0x0][0x37c] ;  /* 0x0000df00ff017b82 */ /* 0x000e620000000800 */
[----:B------:R-:W2:Y:S01]  /*0010*/  S2R R85, SR_TID.X ;  /* 0x0000000000557919 */ /* 0x000ea20000002100 */
[----:B------:R-:W3:Y:S01]  /*0020*/  LDCU.64 UR8, c[0x0][0x890] ;  /* 0x00011200ff0877ac */ /* 0x000ee20008000a00 */
[----:B------:R-:W-:Y:S02]  /*0030*/  PRMT R74, RZ, 0x7610, R74 ;  /* 0x00007610ff4a7816 */ /* 0x000fe4000000004a */
[----:B------:R-:W-:Y:S01]  /*0040*/  ELECT P3, URZ, PT ;  /* 0x0000000000ff782f */ /* 0x000fe20003860000 */
[----:B---3--:R-:W-:-:S04]  /*0050*/  UISETP.NE.U32.AND UP0, UPT, UR8, URZ, UPT ;  /* 0x000000ff0800728c */ /* 0x008fc8000bf05070 */
[----:B------:R-:W-:Y:S01]  /*0060*/  UISETP.NE.AND.EX UP0, UPT, UR9, URZ, UPT, UP0 ;  /* 0x000000ff0900728c */ /* 0x000fe2000bf05300 */
[----:B--2---:R-:W-:-:S05]  /*0070*/  SHF.R.U32.HI R75, RZ, 0x5, R85 ;  /* 0x00000005ff4b7819 */ /* 0x004fca0000011655 */
[----:B------:R-:W2:Y:S02]  /*0080*/  SHFL.IDX PT, R0, R75, RZ, 0x1f ;  /* 0x00001fff4b007589 */ /* 0x000ea400000e0000 */
[----:B--2---:R-:W-:Y:S01]  /*0090*/  R2UR UR17, R0 ;  /* 0x00000000001172ca */ /* 0x004fe200000e0000 */
[----:B-1----:R-:W-:-:S14]  /*00a0*/  BRA.U UP0, `(.L_x_0) ;  /* 0x0000000100307547 */ /* 0x002fdc000b800000 */
[----:B------:R-:W1:Y:S02]  /*00b0*/  LDCU.64 UR4, c[0x0][0x888] ;  /* 0x00011100ff0477ac */ /* 0x000e640008000a00 */
[----:B-1----:R-:W-:-:S04]  /*00c0*/  UISETP.NE.U32.AND UP0, UPT, UR4, URZ, UPT ;  /* 0x000000ff0400728c */ /* 0x002fc8000bf05070 */
[----:B------:R-:W-:-:S09]  /*00d0*/  UISETP.NE.AND.EX UP0, UPT, UR5, URZ, UPT, UP0 ;  /* 0x000000ff0500728c */ /* 0x000fd2000bf05300 */
[----:B------:R-:W-:Y:S05]  /*00e0*/  BRA.U !UP0, `(.L_x_1) ;  /* 0x0000000108147547 */ /* 0x000fea000b800000 */
[----:B------:R-:W1:Y:S01]  /*00f0*/  LDC.64 R40, c[0x0][0x888] ;  /* 0x00022200ff287b82 */ /* 0x000e620000000a00 */
[----:B------:R-:W1:Y:S02]  /*0100*/  LDCU.64 UR4, c[0x0][0x358] ;  /* 0x00006b00ff0477ac */ /* 0x000e640008000a00 */
[----:B-1----:R1:W5:Y:S01]  /*0110*/  LDG.E R40, desc[UR4][R40.64] ;  /* 0x0000000428287981 */ /* 0x002362000c1e1900 */
[----:B------:R-:W-:Y:S01]  /*0120*/  HFMA2 R74, -RZ, RZ, 0, 5.9604644775390625e-08 ;  /* 0x00000001ff4a7431 */ /* 0x000fe200000001ff */
[----:B------:R-:W-:Y:S05]  /*0130*/  BRA `(.L_x_0) ;  /* 0x00000000000c7947 */ /* 0x000fea0003800000 */
.L_x_1:
[----:B------:R-:W1:Y:S01]  /*0140*/  LDCU UR4, c[0x0][0x880] ;  /* 0x00011000ff0477ac */ /* 0x000e620008000800 */
[----:B------:R-:W-:Y:S01]  /*0150*/  HFMA2 R74, -RZ, RZ, 0, 5.9604644775390625e-08 ;  /* 0x00000001ff4a7431 */ /* 0x000fe200000001ff */
[----:B-1----:R-:W-:-:S07]  /*0160*/  MOV R40, UR4 ;  /* 0x0000000400287c02 */ /* 0x002fce0008000f00 */
.L_x_0:
[----:B------:R-:W2:Y:S02]  /*0170*/  LDCU.64 UR4, c[0x0][0x8b0] ;  /* 0x00011600ff0477ac */ /* 0x000ea40008000a00 */
[----:B--2---:R-:W-:-:S04]  /*0180*/  UISETP.NE.U32.AND UP0, UPT, UR4, URZ, UPT ;  /* 0x000000ff0400728c */ /* 0x004fc8000bf05070 */
[----:B------:R-:W-:-:S09]  /*0190*/  UISETP.NE.AND.EX UP0, UPT, UR5, URZ, UPT, UP0 ;  /* 0x000000ff0500728c */ /* 0x000fd2000bf05300 */
[----:B------:R-:W-:Y:S05]  /*01a0*/  BRA.U UP0, `(.L_x_2) ;  /* 0x0000000100287547 */ /* 0x000fea000b800000 */
[----:B------:R-:W2:Y:S02]  /*01b0*/  LDCU.64 UR4, c[0x0][0x8a8] ;  /* 0x00011500ff0477ac */ /* 0x000ea40008000a00 */
[----:B--2---:R-:W-:-:S04]  /*01c0*/  UISETP.NE.U32.AND UP0, UPT, UR4, URZ, UPT ;  /* 0x000000ff0400728c */ /* 0x004fc8000bf05070 */
[----:B------:R-:W-:-:S09]  /*01d0*/  UISETP.NE.AND.EX UP0, UPT, UR5, URZ, UPT, UP0 ;  /* 0x000000ff0500728c */ /* 0x000fd2000bf05300 */
[----:B------:R-:W-:Y:S05]  /*01e0*/  BRA.U !UP0, `(.L_x_3) ;  /* 0x0000000108107547 */ /* 0x000fea000b800000 */
[----:B------:R-:W2:Y:S01]  /*01f0*/  LDC.64 R38, c[0x0][0x8a8] ;  /* 0x00022a00ff267b82 */ /* 0x000ea20000000a00 */
[----:B------:R-:W2:Y:S02]  /*0200*/  LDCU.64 UR4, c[0x0][0x358] ;  /* 0x00006b00ff0477ac */ /* 0x000ea40008000a00 */
[----:B--2---:R2:W5:Y:S01]  /*0210*/  LDG.E R38, desc[UR4][R38.64] ;  /* 0x0000000426267981 */ /* 0x004562000c1e1900 */
[----:B------:R-:W-:Y:S05]  /*0220*/  BRA `(.L_x_2) ;  /* 0x0000000000087947 */ /* 0x000fea0003800000 */
.L_x_3:
[----:B------:R-:W2:Y:S02]  /*0230*/  LDCU UR4, c[0x0][0x8a0] ;  /* 0x00011400ff0477ac */ /* 0x000ea40008000800 */
[----:B--2---:R-:W-:Y:S02]  /*0240*/  MOV R38, UR4 ;  /* 0x0000000400267c02 */ /* 0x004fe40008000f00 */
.L_x_2:
[----:B------:R-:W-:Y:S01]  /*0250*/  IMAD.U32 R0, RZ, RZ, UR17 ;  /* 0x00000011ff007e24 */ /* 0x000fe2000f8e00ff */
[----:B------:R-:W-:Y:S04]  /*0260*/  BSSY.RECONVERGENT B0, `(.L_x_4) ;  /* 0x000000c000007945 */ /* 0x000fe80003800200 */
[C---:B------:R-:W-:Y:S02]  /*0270*/  ISETP.NE.OR P1, PT, R0.reuse, 0x1, !P3 ;  /* 0x000000010000780c */ /* 0x040fe40005f25670 */
[----:B------:R-:W-:-:S11]  /*0280*/  ISETP.NE.OR P0, PT, R0, 0x3, !P3 ;  /* 0x000000030000780c */ /* 0x000fd60005f05670 */
[----:B------:R-:W-:Y:S05]  /*0290*/  @P1 BRA `(.L_x_5) ;  /* 0x0000000000201947 */ /* 0x000fea0003800000 */
[----:B------:R-:W3:Y:S02]  /*02a0*/  LDCU.64 UR4, c[0x0][0x348] ;  /* 0x00006900ff0477ac */ /* 0x000ee40008000a00 */
[----:B---3--:R-:W-:Y:S02]  /*02b0*/  UIADD3 UR6, UP1, UPT, UR4, 0x80, URZ ;  /* 0x0000008004067890 */ /* 0x008fe4000ff3e0ff */
[----:B------:R-:W-:Y:S02]  /*02c0*/  UIADD3 UR4, UP0, UPT, UR4, 0x180, URZ ;  /* 0x0000018004047890 */ /* 0x000fe4000ff1e0ff */
[----:B------:R-:W-:Y:S02]  /*02d0*/  UIADD3.X UR7, UPT, UPT, URZ, UR5, URZ, UP1, !UPT ;  /* 0x00000005ff077290 */ /* 0x000fe40008ffe4ff */
[----:B------:R-:W-:-:S07]  /*02e0*/  UIADD3.X UR5, UPT, UPT, URZ, UR5, URZ, UP0, !UPT ;  /* 0x00000005ff057290 */ /* 0x000fce00087fe4ff */
[----:B------:R3:W-:Y:S02]  /*02f0*/  UTMACCTL.PF [UR6] ;  /* 0x00000000060079b9 */ /* 0x0007e40008040000 */
[----:B------:R3:W-:Y:S02]  /*0300*/  UTMACCTL.PF [UR4] ;  /* 0x00000000040079b9 */ /* 0x0007e40008040000 */
[----:B---3--:R-:W-:Y:S01]  /*0310*/  NOP ;  /* 0x0000000000007918 */ /* 0x008fe20000000000 */
.L_x_5:
[----:B------:R-:W-:Y:S05]  /*0320*/  BSYNC.RECONVERGENT B0 ;  /* 0x0000000000007941 */ /* 0x000fea0003800200 */
.L_x_4:
[----:B------:R-:W-:Y:S04]  /*0330*/  BSSY.RECONVERGENT B0, `(.L_x_6) ;  /* 0x000000a000007945 */ /* 0x000fe80003800200 */
        /* <DEDUP_REMOVED lines=9> */
.L_x_7:
[----:B------:R-:W-:Y:S05]  /*03d0*/  BSYNC.RECONVERGENT B0 ;  /* 0x0000000000007941 */ /* 0x000fea0003800200 */
.L_x_6:
[----:B------:R-:W3:Y:S01]  /*03e0*/  LDCU.64 UR4, c[0x0][0x888] ;  /* 0x00011100ff0477ac */ /* 0x000ee20008000a00 */
[----:B------:R-:W-:Y:S02]  /*03f0*/  UISETP.EQ.U32.AND UP1, UPT, UR8, URZ, UPT ;  /* 0x000000ff0800728c */ /* 0x000fe4000bf22070 */
[----:B------:R-:W-:Y:S02]  /*0400*/  UPLOP3.LUT UP3, UPT, UPT, UPT, UPT, 0x80, 0x8 ;  /* 0x000000000008789c */ /* 0x000fe40003f6f070 */
[----:B---3--:R-:W-:-:S04]  /*0410*/  UISETP.NE.U32.AND UP0, UPT, UR4, URZ, UPT ;  /* 0x000000ff0400728c */ /* 0x008fc8000bf05070 */
[----:B------:R-:W-:-:S04]  /*0420*/  UISETP.NE.AND.EX UP0, UPT, UR5, URZ, UPT, UP0 ;  /* 0x000000ff0500728c */ /* 0x000fc8000bf05300 */
[----:B------:R-:W-:-:S04]  /*0430*/  UISETP.EQ.OR.EX UP2, UPT, UR9, URZ, !UP0, UP1 ;  /* 0x000000ff0900728c */ /* 0x000fc8000c742710 */
[----:B------:R-:W-:-:S06]  /*0440*/  UP2UR UR4, UPR, URZ, 0x4 ;  /* 0x00000004ff047883 */ /* 0x000fcc0008000000 */
[----:B------:R-:W-:Y:S01]  /*0450*/  MOV R78, UR4 ;  /* 0x00000004004e7c02 */ /* 0x000fe20008000f00 */
[----:B------:R-:W-:Y:S06]  /*0460*/  BRA.U !UP2, `(.L_x_8) ;  /* 0x000000010a207547 */ /* 0x000fec000b800000 */
[----:B-----5:R-:W-:Y:S01]  /*0470*/  R2UR UR5, R40 ;  /* 0x00000000280572ca */ /* 0x020fe200000e0000 */
[----:B------:R-:W-:Y:S02]  /*0480*/  UISETP.NE.U32.AND UP1, UPT, UR8, URZ, UPT ;  /* 0x000000ff0800728c */ /* 0x000fe4000bf25070 */
[----:B------:R-:W-:Y:S02]  /*0490*/  USEL UR4, URZ, 0xffffffff, UP0 ;  /* 0xffffffffff047887 */ /* 0x000fe40008000000 */
[----:B------:R-:W-:-:S08]  /*04a0*/  UISETP.NE.AND.EX UP1, UPT, UR9, URZ, UPT, UP1 ;  /* 0x000000ff0900728c */ /* 0x000fd0000bf25310 */
[----:B------:R-:W-:-:S04]  /*04b0*/  UISETP.NE.AND UP0, UPT, UR5, URZ, UPT ;  /* 0x000000ff0500728c */ /* 0x000fc8000bf05270 */
[----:B------:R-:W-:-:S04]  /*04c0*/  @!UP1 USEL UR4, URZ, 0xffffffff, UP0 ;  /* 0xffffffffff049887 */ /* 0x000fc80008000000 */
[----:B------:R-:W-:-:S04]  /*04d0*/  ULOP3.LUT UR4, UR4, 0x1, URZ, 0xc0, !UPT ;  /* 0x0000000104047892 */ /* 0x000fc8000f8ec0ff */
[----:B------:R-:W-:-:S11]  /*04e0*/  UISETP.NE.U32.AND UP3, UPT, UR4, 0x1, UPT ;  /* 0x000000010400788c */ /* 0x000fd6000bf65070 */
.L_x_8:
[----:B------:R-:W3:Y:S01]  /*04f0*/  SHFL.IDX PT, R2, R75, RZ, 0x1f ;  /* 0x00001fff4b027589 */ /* 0x000ee200000e0000 */
[----:B------:R-:W-:-:S04]  /*0500*/  UISETP.NE.AND UP0, UPT, UR17, 0x2, UPT ;  /* 0x000000021100788c */ /* 0x000fc8000bf05270 */
[----:B------:R-:W-:Y:S01]  /*0510*/  USEL UR46, URZ, 0x1, UP0 ;  /* 0x00000001ff2e7887 */ /* 0x000fe20008000000 */
[----:B---3--:R-:W-:-:S13]  /*0520*/  ISETP.NE.AND P0, PT, R2, RZ, PT ;  /* 0x000000ff0200720c */ /* 0x008fda0003f05270 */
[----:B------:R-:W-:Y:S05]  /*0530*/  @P0 BRA `(.L_x_9) ;  /* 0x0000000000600947 */ /* 0x000fea0003800000 */
[----:B------:R-:W3:Y:S01]  /*0540*/  S2UR UR4, SR_CgaCtaId ;  /* 0x00000000000479c3 */ /* 0x000ee20000008800 */
[----:B------:R-:W-:Y:S01]  /*0550*/  UMOV UR5, 0x400 ;  /* 0x0000040000057882 */ /* 0x000fe20000000000 */
[----:B------:R-:W-:Y:S01]  /*0560*/  UMOV UR8, 0x1 ;  /* 0x0000000100087882 */ /* 0x000fe20000000000 */
[----:B------:R-:W-:Y:S01]  /*0570*/  UMOV UR6, 0x5 ;  /* 0x0000000500067882 */ /* 0x000fe20000000000 */
[----:B------:R-:W-:-:S04]  /*0580*/  UIADD3 UR8, UPT, UPT, -UR8, 0x100000, URZ ;  /* 0x0010000008087890 */ /* 0x000fc8000fffe1ff */
[----:B------:R-:W-:Y:S02]  /*0590*/  USHF.L.U32 UR9, UR8, 0xb, URZ ;  /* 0x0000000b08097899 */ /* 0x000fe400080006ff */
[----:B------:R-:W-:Y:S02]  /*05a0*/  USHF.L.U32 UR8, UR8, 0x1, URZ ;  /* 0x0000000108087899 */ /* 0x000fe400080006ff */
[----:B------:R-:W-:-:S04]  /*05b0*/  UIADD3 UR6, UPT, UPT, -UR6, 0x100000, URZ ;  /* 0x0010000006067890 */ /* 0x000fc8000fffe1ff */
[----:B------:R-:W-:Y:S02]  /*05c0*/  USHF.L.U32 UR7, UR6, 0xb, URZ ;  /* 0x0000000b06077899 */ /* 0x000fe400080006ff */
[----:B------:R-:W-:Y:S01]  /*05d0*/  USHF.L.U32 UR6, UR6, 0x1, URZ ;  /* 0x0000000106067899 */ /* 0x000fe200080006ff */
[----:B------:R-:W-:Y:S01]  /*05e0*/  ELECT P0, URZ, PT ;  /* 0x0000000000ff782f */ /* 0x000fe20003800000 */
[----:B---3--:R-:W-:Y:S01]  /*05f0*/  ULEA UR4, UR4, UR5, 0x18 ;  /* 0x0000000504047291 */ /* 0x008fe2000f8ec0ff */
[----:B------:R-:W3:Y:S11]  /*0600*/  FENCE.VIEW.ASYNC.S ;  /* 0x00000000000073c6 */ /* 0x000ef60000000000 */
[----:B---3--:R3:W4:Y:S01]  /*0610*/  SYNCS.EXCH.64 URZ, [UR4], UR8 ;  /* 0x0000000804ff75b2 */ /* 0x0087220008000100 */
[----:B------:R3:W1:Y:S01]  /*0620*/  SYNCS.EXCH.64 URZ, [UR4+0x28], UR6 ;  /* 0x0000280604ff75b2 */ /* 0x0006620008000100 */
        /* <DEDUP_REMOVED lines=8> */
[----:B------:R-:W-:Y:S01]  /*06b0*/  NOP ;  /* 0x0000000000007918 */ /* 0x000fe20000000000 */
.L_x_9:
[----:B------:R-:W2:Y:S01]  /*06c0*/  SHFL.IDX PT, R2, R75, RZ, 0x1f ;  /* 0x00001fff4b027589 */ /* 0x000ea200000e0000 */
[----:B------:R-:W-:Y:S01]  /*06d0*/  NOP ;  /* 0x0000000000007918 */ /* 0x000fe20000000000 */
[----:B--2---:R-:W-:-:S13]  /*06e0*/  ISETP.NE.AND P0, PT, R2, 0x1, PT ;  /* 0x000000010200780c */ /* 0x004fda0003f05270 */
[----:B------:R-:W-:Y:S05]  /*06f0*/  @P0 BRA `(.L_x_10) ;  /* 0x0000000000580947 */ /* 0x000fea0003800000 */
[----:B---3--:R-:W2:Y:S01]  /*0700*/  S2UR UR4, SR_CgaCtaId ;  /* 0x00000000000479c3 */ /* 0x008ea20000008800 */
        /* <DEDUP_REMOVED lines=10> */
[----:B--2---:R-:W-:Y:S01]  /*07b0*/  ULEA UR4, UR4, UR5, 0x18 ;  /* 0x0000000504047291 */ /* 0x004fe2000f8ec0ff */
[----:B------:R-:W2:Y:S11]  /*07c0*/  FENCE.VIEW.ASYNC.S ;  /* 0x00000000000073c6 */ /* 0x000eb60000000000 */
[----:B--2---:R2:W3:Y:S01]  /*07d0*/  SYNCS.EXCH.64 URZ, [UR4+0x50], UR8 ;  /* 0x0000500804ff75b2 */ /* 0x0044e20008000100 */
        /* <DEDUP_REMOVED lines=8> */
.L_x_10:
[----:B------:R-:W4:Y:S01]  /*0860*/  SHFL.IDX PT, R2, R75, RZ, 0x1f ;  /* 0x00001fff4b027589 */ /* 0x000f2200000e0000 */
[----:B------:R-:W-:Y:S01]  /*0870*/  NOP ;  /* 0x0000000000007918 */ /* 0x000fe20000000000 */
[----:B----4-:R-:W-:-:S13]  /*0880*/  ISETP.NE.AND P0, PT, R2, 0x3, PT ;  /* 0x000000030200780c */ /* 0x010fda0003f05270 */
[----:B------:R-:W-:Y:S05]  /*0890*/  @P0 BRA `(.L_x_11) ;  /* 0x0000000000300947 */ /* 0x000fea0003800000 */
[----:B--23--:R-:W2:Y:S01]  /*08a0*/  S2UR UR4, SR_CgaCtaId ;  /* 0x00000000000479c3 */ /* 0x00cea20000008800 */
[----:B------:R-:W-:Y:S01]  /*08b0*/  UMOV UR6, 0x400 ;  /* 0x0000040000067882 */ /* 0x000fe20000000000 */
[----:B------:R-:W-:Y:S01]  /*08c0*/  UMOV UR5, 0x20 ;  /* 0x0000002000057882 */ /* 0x000fe20000000000 */
[----:B------:R-:W-:Y:S01]  /*08d0*/  ELECT P0, URZ, PT ;  /* 0x0000000000ff782f */ /* 0x000fe20003800000 */
[----:B--2---:R-:W-:Y:S02]  /*08e0*/  ULEA UR6, UR4, UR6, 0x18 ;  /* 0x0000000604067291 */ /* 0x004fe4000f8ec0ff */
[----:B------:R-:W-:-:S04]  /*08f0*/  UIADD3 UR4, UPT, UPT, -UR5, 0x100000, URZ ;  /* 0x0010000005047890 */ /* 0x000fc8000fffe1ff */
[----:B------:R-:W-:Y:S02]  /*0900*/  USHF.L.U32 UR5, UR4, 0xb, URZ ;  /* 0x0000000b04057899 */ /* 0x000fe400080006ff */
[----:B------:R-:W-:Y:S01]  /*0910*/  USHF.L.U32 UR4, UR4, 0x1, URZ ;  /* 0x0000000104047899 */ /* 0x000fe200080006ff */
[----:B------:R-:W2:Y:S11]  /*0920*/  FENCE.VIEW.ASYNC.S ;  /* 0x00000000000073c6 */ /* 0x000eb60000000000 */
[----:B--2---:R4:W2:Y:S01]  /*0930*/  SYNCS.EXCH.64 URZ, [UR6+0x90], UR4 ;  /* 0x0000900406ff75b2 */ /* 0x0048a20008000100 */
[----:B------:R4:W3:Y:S02]  /*0940*/  SYNCS.EXCH.64 URZ, [UR6+0x98], UR4 ;  /* 0x0000980406ff75b2 */ /* 0x0008e40008000100 */
[----:B----4-:R-:W-:Y:S01]  /*0950*/  NOP ;  /* 0x0000000000007918 */ /* 0x010fe20000000000 */
.L_x_11:
[----:B------:R-:W4:Y:S01]  /*0960*/  SHFL.IDX PT, R2, R75, RZ, 0x1f ;  /* 0x00001fff4b027589 */ /* 0x000f2200000e0000 */
[----:B------:R-:W-:Y:S01]  /*0970*/  NOP ;  /* 0x0000000000007918 */ /* 0x000fe20000000000 */
[----:B----4-:R-:W-:-:S13]  /*0980*/  ISETP.NE.AND P0, PT, R2, 0x4, PT ;  /* 0x000000040200780c */ /* 0x010fda0003f05270 */
[----:B------:R-:W-:Y:S05]  /*0990*/  @P0 BRA `(.L_x_12) ;  /* 0x00000000004c0947 */ /* 0x000fea0003800000 */
[----:B--23--:R-:W2:Y:S01]  /*09a0*/  S2UR UR6, SR_CgaCtaId ;  /* 0x00000000000679c3 */ /* 0x00cea20000008800 */
[----:B------:R-:W-:Y:S01]  /*09b0*/  UMOV UR4, 0x720 ;  /* 0x0000072000047882 */ /* 0x000fe20000000000 */
[----:B------:R-:W-:Y:S01]  /*09c0*/  UMOV UR5, 0x400 ;  /* 0x0000040000057882 */ /* 0x000fe20000000000 */
[----:B------:R-:W-:Y:S01]  /*09d0*/  USEL UR4, UR4, 0x620, UP3 ;  /* 0x0000062004047887 */ /* 0x000fe20009800000 */
[----:B------:R-:W-:Y:S01]  /*09e0*/  UMOV UR8, 0x1 ;  /* 0x0000000100087882 */ /* 0x000fe20000000000 */
[----:B------:R-:W-:Y:S01]  /*09f0*/  ELECT P0, URZ, PT ;  /* 0x0000000000ff782f */ /* 0x000fe20003800000 */
[----:B------:R-:W-:-:S04]  /*0a00*/  UIADD3 UR8, UPT, UPT, -UR8, 0x100000, URZ ;  /* 0x0010000008087890 */ /* 0x000fc8000fffe1ff */
[----:B------:R-:W-:Y:S02]  /*0a10*/  USHF.L.U32 UR9, UR8, 0xb, URZ ;  /* 0x0000000b08097899 */ /* 0x000fe400080006ff */
[----:B------:R-:W-:Y:S02]  /*0a20*/  USHF.L.U32 UR8, UR8, 0x1, URZ ;  /* 0x0000000108087899 */ /* 0x000fe400080006ff */
[----:B--2---:R-:W-:Y:S02]  /*0a30*/  ULEA UR6, UR6, UR5, 0x18 ;  /* 0x0000000506067291 */ /* 0x004fe4000f8ec0ff */
[----:B------:R-:W-:-:S04]  /*0a40*/  UIADD3 UR4, UPT, UPT, -UR4, 0x100000, URZ ;  /* 0x0010000004047890 */ /* 0x000fc8000fffe1ff */
[----:B------:R-:W-:Y:S02]  /*0a50*/  USHF.L.U32 UR5, UR4, 0xb, URZ ;  /* 0x0000000b04057899 */ /* 0x000fe400080006ff */
[----:B------:R-:W-:Y:S01]  /*0a60*/  USHF.L.U32 UR4, UR4, 0x1, URZ ;  /* 0x0000000104047899 */ /* 0x000fe200080006ff */
[----:B------:R-:W2:Y:S03]  /*0a70*/  FENCE.VIEW.ASYNC.S ;  /* 0x00000000000073c6 */ /* 0x000ea60000000000 */
[----:B--2---:R4:W2:Y:S08]  /*0a80*/  SYNCS.EXCH.64 URZ, [UR6+0xa0], UR8 ;  /* 0x0000a00806ff75b2 */ /* 0x0048b00008000100 */
[----:B------:R4:W3:Y:S01]  /*0a90*/  SYNCS.EXCH.64 URZ, [UR6+0xb0], UR4 ;  /* 0x0000b00406ff75b2 */ /* 0x0008e20008000100 */
[----:B------:R4:W1:Y:S01]  /*0aa0*/  SYNCS.EXCH.64 URZ, [UR6+0xa8], UR8 ;  /* 0x0000a80806ff75b2 */ /* 0x0008620008000100 */
[----:B------:R4:W1:Y:S02]  /*0ab0*/  SYNCS.EXCH.64 URZ, [UR6+0xb8], UR4 ;  /* 0x0000b80406ff75b2 */ /* 0x0008640008000100 */
[----:B----4-:R-:W-:Y:S01]  /*0ac0*/  NOP ;  /* 0x0000000000007918 */ /* 0x010fe20000000000 */
.L_x_12:
[----:B------:R-:W4:Y:S01]  /*0ad0*/  SHFL.IDX PT, R2, R75, RZ, 0x1f ;  /* 0x00001fff4b027589 */ /* 0x000f2200000e0000 */
[----:B------:R-:W-:Y:S01]  /*0ae0*/  NOP ;  /* 0x0000000000007918 */ /* 0x000fe20000000000 */
[----:B----4-:R-:W-:-:S13]  /*0af0*/  ISETP.NE.AND P0, PT, R2, 0x5, PT ;  /* 0x000000050200780c */ /* 0x010fda0003f05270 */
[----:B------:R-:W-:Y:S05]  /*0b00*/  @P0 BRA `(.L_x_13) ;  /* 0x0000000000580947 */ /* 0x000fea0003800000 */
[----:B--23--:R-:W2:Y:S01]  /*0b10*/  S2UR UR4, SR_CgaCtaId ;  /* 0x00000000000479c3 */ /* 0x00cea20000008800 */
        /* <DEDUP_REMOVED lines=12> */
[----:B--2---:R4:W2:Y:S01]  /*0be0*/  SYNCS.EXCH.64 URZ, [UR4+0xc0], UR8 ;  /* 0x0000c00804ff75b2 */ /* 0x0048a20008000100 */
[----:B------:R4:W3:Y:S01]  /*0bf0*/  SYNCS.EXCH.64 URZ, [UR4+0xe0], UR6 ;  /* 0x0000e00604ff75b2 */ /* 0x0008e20008000100 */
[----:B------:R4:W1:Y:S01]  /*0c00*/  SYNCS.EXCH.64 URZ, [UR4+0xc8], UR8 ;  /* 0x0000c80804ff75b2 */ /* 0x0008620008000100 */
[----:B------:R4:W1:Y:S01]  /*0c10*/  SYNCS.EXCH.64 URZ, [UR4+0xe8], UR6 ;  /* 0x0000e80604ff75b2 */ /* 0x0008620008000100 */
[----:B------:R4:W1:Y:S01]  /*0c20*/  SYNCS.EXCH.64 URZ, [UR4+0xd0], UR8 ;  /* 0x0000d00804ff75b2 */ /* 0x0008620008000100 */
[----:B------:R4:W1:Y:S01]  /*0c30*/  SYNCS.EXCH.64 URZ, [UR4+0xf0], UR6 ;  /* 0x0000f00604ff75b2 */ /* 0x0008620008000100 */
[----:B------:R4:W1:Y:S01]  /*0c40*/  SYNCS.EXCH.64 URZ, [UR4+0xd8], UR8 ;  /* 0x0000d80804ff75b2 */ /* 0x0008620008000100 */
[----:B------:R4:W1:Y:S02]  /*0c50*/  SYNCS.EXCH.64 URZ, [UR4+0xf8], UR6 ;  /* 0x0000f80604ff75b2 */ /* 0x0008640008000100 */
[----:B----4-:R-:W-:Y:S01]  /*0c60*/  NOP ;  /* 0x0000000000007918 */ /* 0x010fe20000000000 */
.L_x_13:
[----:B------:R-:W4:Y:S01]  /*0c70*/  SHFL.IDX PT, R2, R75, RZ, 0x1f ;  /* 0x00001fff4b027589 */ /* 0x000f2200000e0000 */
[----:B------:R-:W1:Y:S01]  /*0c80*/  S2UR UR45, SR_CgaCtaId ;  /* 0x00000000002d79c3 */ /* 0x000e620000008800 */
[----:B------:R-:W-:Y:S01]  /*0c90*/  NOP ;  /* 0x0000000000007918 */ /* 0x000fe20000000000 */
[----:B----4-:R-:W-:-:S13]  /*0ca0*/  ISETP.NE.AND P0, PT, R2, 0x3, PT ;  /* 0x000000030200780c */ /* 0x010fda0003f05270 */
[----:B-1----:R-:W-:Y:S05]  /*0cb0*/  @P0 BRA `(.L_x_14) ;  /* 0x0000000000340947 */ /* 0x002fea0003800000 */
[----:B--23--:R-:W-:Y:S01]  /*0cc0*/  UMOV UR4, 0x400 ;  /* 0x0000040000047882 */ /* 0x00cfe20000000000 */
[----:B------:R-:W-:Y:S01]  /*0cd0*/  UMOV UR6, 0x20 ;  /* 0x0000002000067882 */ /* 0x000fe20000000000 */
[----:B------:R-:W-:Y:S02]  /*0ce0*/  ULEA UR4, UR45, UR4, 0x18 ;  /* 0x000000042d047291 */ /* 0x000fe4000f8ec0ff */
[----:B------:R-:W-:-:S04]  /*0cf0*/  UIADD3 UR6, UPT, UPT, -UR6, 0x100000, URZ ;  /* 0x0010000006067890 */ /* 0x000fc8000fffe1ff */
[----:B------:R-:W-:Y:S02]  /*0d00*/  USHF.L.U32 UR7, UR6, 0xb, URZ ;  /* 0x0000000b06077899 */ /* 0x000fe400080006ff */
[----:B------:R-:W-:Y:S01]  /*0d10*/  USHF.L.U32 UR6, UR6, 0x1, URZ ;  /* 0x0000000106067899 */ /* 0x000fe200080006ff */
[----:B------:R-:W-:Y:S01]  /*0d20*/  ELECT P0, URZ, PT ;  /* 0x0000000000ff782f */ /* 0x000fe20003800000 */
[----:B------:R-:W1:Y:S10]  /*0d30*/  FENCE.VIEW.ASYNC.S ;  /* 0x00000000000073c6 */ /* 0x000e740000000000 */
[----:B-1----:R1:W4:Y:S01]  /*0d40*/  SYNCS.EXCH.64 URZ, [UR4+0x100], UR6 ;  /* 0x0001000604ff75b2 */ /* 0x0023220008000100 */
[----:B------:R1:W2:Y:S01]  /*0d50*/  SYNCS.EXCH.64 URZ, [UR4+0x110], UR6 ;  /* 0x0001100604ff75b2 */ /* 0x0002a20008000100 */
[----:B------:R1:W3:Y:S01]  /*0d60*/  SYNCS.EXCH.64 URZ, [UR4+0x108], UR6 ;  /* 0x0001080604ff75b2 */ /* 0x0002e20008000100 */
[----:B------:R1:W1:Y:S01]  /*0d70*/  SYNCS.EXCH.64 URZ, [UR4+0x118], UR6 ;  /* 0x0001180604ff75b2 */ /* 0x0002620008000100 */
[----:B------:R-:W-:Y:S01]  /*0d80*/  NOP ;  /* 0x0000000000007918 */ /* 0x000fe20000000000 */
.L_x_14:
[----:B-123--:R-:W1:Y:S01]  /*0d90*/  LDCU UR4, c[0x0][0x36c] ;  /* 0x00006d80ff0477ac */ /* 0x00ee620008000800 */
[----:B------:R-:W-:Y:S01]  /*0da0*/  ISETP.NE.OR P3, PT, R0, 0x2, !P3 ;  /* 0x000000020000780c */ /* 0x000fe20005f65670 */
[----:B------:R-:W-:Y:S01]  /*0db0*/  NOP ;  /* 0x0000000000007918 */ /* 0x000fe20000000000 */
[----:B------:R-:W-:Y:S01]  /*0dc0*/  LOP3.LUT R0, R85, 0x1f, RZ, 0xc0, !PT ;  /* 0x0000001f55007812 */ /* 0x000fe200078ec0ff */
[----:B------:R-:W-:Y:S02]  /*0dd0*/  UISETP.NE.AND UP4, UPT, UR17, URZ, UPT ;  /* 0x000000ff1100728c */ /* 0x000fe4000bf85270 */
[----:B-1----:R-:W-:-:S09]  /*0de0*/  UISETP.EQ.U32.AND UP5, UPT, UR4, 0x1, UPT ;  /* 0x000000010400788c */ /* 0x002fd2000bfa2070 */
[----:B------:R-:W-:Y:S05]  /*0df0*/  BRA.U !UP5, `(.L_x_15) ;  /* 0x000000010d087547 */ /* 0x000fea000b800000 */
[----:B----4-:R-:W-:Y:S01]  /*0e00*/  UCGABAR_ARV ;  /* 0x00000000000079c7 */ /* 0x010fe20008000000 */
[----:B------:R-:W-:Y:S05]  /*0e10*/  BRA `(.L_x_16) ;  /* 0x0000000000047947 */ /* 0x000fea0003800000 */
.L_x_15:
[----:B----4-:R-:W-:Y:S01]  /*0e20*/  NOP ;  /* 0x0000000000007918 */ /* 0x010fe20000000000 */
.L_x_16:
[----:B------:R-:W1:Y:S01]  /*0e30*/  S2UR UR16, SR_CTAID.X ;  /* 0x00000000001079c3 */ /* 0x000e620000002500 */
[----:B------:R-:W-:-:S05]  /*0e40*/  CS2R.32 R77, SR_CgaSize ;  /* 0x00000000004d7805 */ /* 0x000fca0000008a00 */
[----:B------:R-:W-:-:S05]  /*0e50*/  IMAD R77, R77, -0xa0, RZ ;  /* 0xffffff604d4d7824 */ /* 0x000fca00078e02ff */
[----:B------:R-:W-:-:S14]  /*0e60*/  R2UR UR5, R77 ;  /* 0x000000004d0572ca */ /* 0x000fdc00000e0000 */
[----:B------:R-:W2:Y:S01]  /*0e70*/  LDCU UR5, c[0x0][UR5+0x2b0] ;  /* 0x00005600050577ac */ /* 0x000ea20008000800 */
[----:B------:R-:W-:-:S05]  /*0e80*/  CS2R.32 R77, SR_CgaSize ;  /* 0x00000000004d7805 */ /* 0x000fca0000008a00 */
[----:B------:R-:W-:-:S05]  /*0e90*/  IMAD R77, R77, -0xa0, RZ ;  /* 0xffffff604d4d7824 */ /* 0x000fca00078e02ff */
[----:B------:R-:W-:-:S14]  /*0ea0*/  R2UR UR4, R77 ;  /* 0x000000004d0472ca */ /* 0x000fdc00000e0000 */
[----:B------:R-:W3:Y:S01]  /*0eb0*/  LDCU UR4, c[0x0][UR4+0x2b4] ;  /* 0x00005680040477ac */ /* 0x000ee20008000800 */
[----:B------:R-:W4:Y:S01]  /*0ec0*/  S2UR UR20, SR_CTAID.Y ;  /* 0x00000000001479c3 */ /* 0x000f220000002600 */
[----:B------:R-:W-:-:S05]  /*0ed0*/  CS2R.32 R77, SR_CgaSize ;  /* 0x00000000004d7805 */ /* 0x000fca0000008a00 */
[----:B------:R-:W-:-:S05]  /*0ee0*/  IMAD R77, R77, -0xa0, RZ ;  /* 0xffffff604d4d7824 */ /* 0x000fca00078e02ff */
[----:B------:R-:W-:-:S14]  /*0ef0*/  R2UR UR7, R77 ;  /* 0x000000004d0772ca */ /* 0x000fdc00000e0000 */
[----:B------:R-:W3:Y:S01]  /*0f00*/  LDCU UR7, c[0x0][UR7+0x2a0] ;  /* 0x00005400070777ac */ /* 0x000ee20008000800 */
[----:B------:R-:W-:-:S05]  /*0f10*/  CS2R.32 R77, SR_CgaSize ;  /* 0x00000000004d7805 */ /* 0x000fca0000008a00 */
[----:B------:R-:W-:-:S05]  /*0f20*/  IMAD R77, R77, -0xa0, RZ ;  /* 0xffffff604d4d7824 */ /* 0x000fca00078e02ff */
[----:B------:R-:W-:-:S14]  /*0f30*/  R2UR UR8, R77 ;  /* 0x000000004d0872ca */ /* 0x000fdc00000e0000 */
[----:B------:R-:W3:Y:S01]  /*0f40*/  LDCU UR8, c[0x0][UR8+0x2a4] ;  /* 0x00005480080877ac */ /* 0x000ee20008000800 */
[----:B------:R-:W-:Y:S02]  /*0f50*/  ULOP3.LUT UR47, UR45, 0x3, URZ, 0xc0, !UPT ;  /* 0x000000032d2f7892 */ /* 0x000fe4000f8ec0ff */
[----:B------:R-:W-:Y:S02]  /*0f60*/  USHF.R.U32.HI UR32, URZ, 0x2, UR45 ;  /* 0x00000002ff207899 */ /* 0x000fe4000801162d */
[----:B------:R-:W-:Y:S02]  /*0f70*/  UISETP.GT.U32.AND UP1, UPT, UR47, 0xffff, UPT ;  /* 0x0000ffff2f00788c */ /* 0x000fe4000bf24070 */
[----:B------:R-:W-:Y:S01]  /*0f80*/  USHF.L.U32 UR28, UR45, 0xa, URZ ;  /* 0x0000000a2d1c7899 */ /* 0x000fe200080006ff */
[----:B-1----:R-:W-:Y:S01]  /*0f90*/  I2FP.F32.U32 R3, UR16 ;  /* 0x0000001000037c45 */ /* 0x002fe20008201000 */
[----:B------:R-:W1:Y:S04]  /*0fa0*/  LDCU UR21, c[0x0][0xb24] ;  /* 0x00016480ff1577ac */ /* 0x000e680008000800 */
[----:B--2---:R-:W-:Y:S01]  /*0fb0*/  FMUL R3, R3, UR5 ;  /* 0x0000000503037c20 */ /* 0x004fe20008400000 */
[----:B------:R-:W2:Y:S01]  /*0fc0*/  LDCU UR42, c[0x0][0xb24] ;  /* 0x00016480ff2a77ac */ /* 0x000ea20008000800 */
[----:B----4-:R-:W-:Y:S01]  /*0fd0*/  I2FP.F32.U32 R2, UR20 ;  /* 0x0000001400027c45 */ /* 0x010fe20008201000 */
[----:B------:R-:W4:Y:S03]  /*0fe0*/  LDCU UR31, c[0x0][0xb30] ;  /* 0x00016600ff1f77ac */ /* 0x000f260008000800 */
[----:B------:R-:W1:Y:S01]  /*0ff0*/  F2I.U32.TRUNC.NTZ R3, R3 ;  /* 0x0000000300037305 */ /* 0x000e62000020f000 */
[----:B---3--:R-:W-:Y:S01]  /*1000*/  FMUL R2, R2, UR4 ;  /* 0x0000000402027c20 */ /* 0x008fe20008400000 */
[----:B------:R-:W-:-:S02]  /*1010*/  ULOP3.LUT UR4, UR45, 0x4, URZ, 0xc0, !UPT ;  /* 0x000000042d047892 */ /* 0x000fc4000f8ec0ff */
[----:B------:R-:W-:Y:S02]  /*1020*/  USHF.L.U32 UR29, UR45, 0xd, URZ ;  /* 0x0000000d2d1d7899 */ /* 0x000fe400080006ff */
[----:B------:R-:W-:Y:S02]  /*1030*/  UISETP.GT.U32.AND UP0, UPT, UR4, 0xffff, UPT ;  /* 0x0000ffff0400788c */ /* 0x000fe4000bf04070 */
[----:B------:R-:W3:Y:S01]  /*1040*/  F2I.U32.TRUNC.NTZ R2, R2 ;  /* 0x0000000200027305 */ /* 0x000ee2000020f000 */
[----:B------:R-:W-:Y:S01]  /*1050*/  UMOV UR34, 0x11 ;  /* 0x0000001100227882 */ /* 0x000fe20000000000 */
[----:B------:R-:W-:Y:S02]  /*1060*/  USEL UR27, UR47, 0xffff, !UP1 ;  /* 0x0000ffff2f1b7887 */ /* 0x000fe4000c800000 */
[----:B------:R-:W-:Y:S01]  /*1070*/  USEL UR26, UR4, 0xffff, !UP0 ;  /* 0x0000ffff041a7887 */ /* 0x000fe2000c000000 */
[----:B-1----:R-:W-:Y:S02]  /*1080*/  R2UR UR5, R3 ;  /* 0x00000000030572ca */ /* 0x002fe400000e0000 */
[----:B---3--:R-:W-:-:S02]  /*1090*/  R2UR UR6, R2 ;  /* 0x00000000020672ca */ /* 0x008fc400000e0000 */
[----:B------:R-:W-:-:S09]  /*10a0*/  PRMT R2, RZ, 0x7610, R2 ;  /* 0x00007610ff027816 */ /* 0x000fd20000000002 */
[----:B------:R-:W-:-:S04]  /*10b0*/  UIADD3 UR5, UPT, UPT, -UR5, URZ, URZ ;  /* 0x000000ff05057290 */ /* 0x000fc8000fffe1ff */
[----:B------:R-:W-:Y:S02]  /*10c0*/  UIMAD UR5, UR7, UR5, UR16 ;  /* 0x00000005070572a4 */ /* 0x000fe4000f8e0210 */
[----:B------:R-:W-:-:S04]  /*10d0*/  UIADD3 UR4, UPT, UPT, -UR6, URZ, URZ ;  /* 0x000000ff06047290 */ /* 0x000fc8000fffe1ff */
[----:B------:R-:W-:Y:S01]  /*10e0*/  IMAD.U32 R77, RZ, RZ, UR5 ;  /* 0x00000005ff4d7e24 */ /* 0x000fe2000f8e00ff */
[----:B------:R-:W-:-:S06]  /*10f0*/  UIMAD UR4, UR8, UR4, UR20 ;  /* 0x00000004080472a4 */ /* 0x000fcc000f8e0214 */
[----:B------:R-:W-:Y:S01]  /*1100*/  IMAD.U32 R76, RZ, RZ, UR4 ;  /* 0x00000004ff4c7e24 */ /* 0x000fe2000f8e00ff */
[----:B--2-4-:R-:W-:Y:S06]  /*1110*/  BRA.U UP4, `(.L_x_17) ;  /* 0x0000000104747547 */ /* 0x014fec000b800000 */
[----:B------:R-:W-:Y:S02]  /*1120*/  R2UR UR4, R76 ;  /* 0x000000004c0472ca */ /* 0x000fe400000e0000 */
[----:B------:R-:W-:-:S11]  /*1130*/  R2UR UR8, R77 ;  /* 0x000000004d0872ca */ /* 0x000fd600000e0000 */
[----:B------:R-:W-:Y:S02]  /*1140*/  UISETP.NE.AND UP0, UPT, UR4, URZ, UPT ;  /* 0x000000ff0400728c */ /* 0x000fe4000bf05270 */
[----:B------:R-:W-:Y:S02]  /*1150*/  UISETP.NE.AND UP1, UPT, UR4, 0x1, UPT ;  /* 0x000000010400788c */ /* 0x000fe4000bf25270 */
[----:B------:R-:W-:Y:S02]  /*1160*/  UISETP.NE.AND UP2, UPT, UR8, URZ, UP0 ;  /* 0x000000ff0800728c */ /* 0x000fe40008745270 */
[----:B------:R-:W-:Y:S02]  /*1170*/  USEL UR4, URZ, 0x10, UP1 ;  /* 0x00000010ff047887 */ /* 0x000fe40008800000 */
[----:B------:R-:W-:Y:S02]  /*1180*/  USEL UR11, URZ, 0x1, UP2 ;  /* 0x00000001ff0b7887 */ /* 0x000fe40009000000 */
[----:B------:R-:W-:-:S02]  /*1190*/  UISETP.NE.AND UP2, UPT, UR8, URZ, UPT ;  /* 0x000000ff0800728c */ /* 0x000fc4000bf45270 */
[----:B------:R-:W-:Y:S02]  /*11a0*/  USEL UR5, URZ, 0x2, UP0 ;  /* 0x00000002ff057887 */ /* 0x000fe40008000000 */
[----:B------:R-:W-:Y:S02]  /*11b0*/  USEL UR9, UR4, 0x10, UP2 ;  /* 0x0000001004097887 */ /* 0x000fe40009000000 */
[----:B------:R-:W-:Y:S02]  /*11c0*/  UISETP.NE.AND UP2, UPT, UR8, 0x1, UPT ;  /* 0x000000010800788c */ /* 0x000fe4000bf45270 */
[----:B------:R-:W-:Y:S02]  /*11d0*/  USEL UR4, URZ, 0x20, UP1 ;  /* 0x00000020ff047887 */ /* 0x000fe40008800000 */
[----:B------:R-:W-:Y:S02]  /*11e0*/  USEL UR7, UR5, 0x2, UP2 ;  /* 0x0000000205077887 */ /* 0x000fe40009000000 */
[----:B------:R-:W-:-:S02]  /*11f0*/  USEL UR10, UR4, 0x20, UP2 ;  /* 0x00000020040a7887 */ /* 0x000fc40009000000 */
[----:B------:R-:W-:Y:S02]  /*1200*/  UISETP.NE.AND UP2, UPT, UR8, 0x2, UPT ;  /* 0x000000020800788c */ /* 0x000fe4000bf45270 */
[----:B------:R-:W-:Y:S02]  /*1210*/  USEL UR6, URZ, 0x4, UP0 ;  /* 0x00000004ff067887 */ /* 0x000fe40008000000 */
[----:B------:R-:W-:Y:S02]  /*1220*/  USEL UR4, URZ, 0x8, UP0 ;  /* 0x00000008ff047887 */ /* 0x000fe40008000000 */
[----:B------:R-:W-:Y:S02]  /*1230*/  UISETP.NE.AND UP0, UPT, UR8, 0x3, UPT ;  /* 0x000000030800788c */ /* 0x000fe4000bf05270 */
[----:B------:R-:W-:Y:S02]  /*1240*/  USEL UR5, URZ, 0x40, UP1 ;  /* 0x00000040ff057887 */ /* 0x000fe40008800000 */
[----:B------:R-:W-:-:S02]  /*1250*/  USEL UR8, UR6, 0x4, UP2 ;  /* 0x0000000406087887 */ /* 0x000fc40009000000 */
[----:B------:R-:W-:Y:S02]  /*1260*/  UIADD3 UR6, UPT, UPT, UR7, UR9, UR11 ;  /* 0x0000000907067290 */ /* 0x000fe4000fffe00b */
[----:B------:R-:W-:Y:S02]  /*1270*/  USEL UR7, UR5, 0x40, UP2 ;  /* 0x0000004005077887 */ /* 0x000fe40009000000 */
[----:B------:R-:W-:Y:S02]  /*1280*/  USEL UR12, URZ, 0x80, UP1 ;  /* 0x00000080ff0c7887 */ /* 0x000fe40008800000 */
[----:B------:R-:W-:Y:S02]  /*1290*/  USEL UR4, UR4, 0x8, UP0 ;  /* 0x0000000804047887 */ /* 0x000fe40008000000 */
[----:B------:R-:W-:Y:S02]  /*12a0*/  UIADD3 UR5, UPT, UPT, UR8, UR10, UR6 ;  /* 0x0000000a08057290 */ /* 0x000fe4000fffe006 */
[----:B------:R-:W-:-:S02]  /*12b0*/  USEL UR6, UR12, 0x80, UP0 ;  /* 0x000000800c067887 */ /* 0x000fc40008000000 */
[----:B------:R-:W-:-:S04]  /*12c0*/  UIADD3 UR4, UPT, UPT, UR4, UR7, UR5 ;  /* 0x0000000704047290 */ /* 0x000fc8000fffe005 */
[----:B------:R-:W-:-:S06]  /*12d0*/  UIADD3 UR4, UPT, UPT, UR4, UR6, URZ ;  /* 0x0000000604047290 */ /* 0x000fcc000fffe0ff */
[----:B------:R-:W-:-:S07]  /*12e0*/  IMAD.U32 R2, RZ, RZ, UR4 ;  /* 0x00000004ff027e24 */ /* 0x000fce000f8e00ff */
.L_x_17:
[----:B------:R-:W1:Y:S01]  /*12f0*/  S2UR UR36, SR_CTAID.Z ;  /* 0x00000000002479c3 */ /* 0x000e620000002700 */
[----:B------:R-:W-:Y:S01]  /*1300*/  UISETP.GE.AND UP0, UPT, UR21, 0x1, UPT ;  /* 0x000000011500788c */ /* 0x000fe2000bf06270 */
[----:B------:R-:W-:-:S08]  /*1310*/  UMOV UR33, 0xf ;  /* 0x0000000f00217882 */ /* 0x000fd00000000000 */
[----:B------:R-:W-:Y:S05]  /*1320*/  BRA.U !UP0, `(.L_x_18) ;  /* 0x0000000108d47547 */ /* 0x000fea000b800000 */
[----:B------:R-:W2:Y:S01]  /*1330*/  LDCU.128 UR12, c[0x0][0xb10] ;  /* 0x00016200ff0c77ac */ /* 0x000ea20008000c00 */
[----:B------:R-:W3:Y:S01]  /*1340*/  LDCU UR6, c[0x0][0x370] ;  /* 0x00006e00ff0677ac */ /* 0x000ee20008000800 */
[----:B------:R-:W4:Y:S01]  /*1350*/  LDCU UR5, c[0x0][0x374] ;  /* 0x00006e80ff0577ac */ /* 0x000f220008000800 */
[----:B------:R-:W1:Y:S01]  /*1360*/  LDCU UR30, c[0x0][0xb0c] ;  /* 0x00016180ff1e77ac */ /* 0x000e620008000800 */
[----:B------:R-:W1:Y:S01]  /*1370*/  LDCU UR4, c[0x0][0xb20] ;  /* 0x00016400ff0477ac */ /* 0x000e620008000800 */
[----:B------:R-:W1:Y:S01]  /*1380*/  LDCU.64 UR8, c[0x0][0xb28] ;  /* 0x00016500ff0877ac */ /* 0x000e620008000a00 */
[----:B--2---:R-:W-:Y:S02]  /*1390*/  UISETP.NE.AND UP0, UPT, UR14, 0x1, UPT ;  /* 0x000000010e00788c */ /* 0x004fe4000bf05270 */
[----:B----4-:R-:W-:Y:S02]  /*13a0*/  UIMAD.WIDE.U32 UR10, UR5, UR15, URZ ;  /* 0x0000000f050a72a5 */ /* 0x010fe4000f8e00ff */
[----:B---3--:R-:W-:-:S02]  /*13b0*/  UIMAD.WIDE.U32 UR22, UR6, UR12, URZ ;  /* 0x0000000c061672a5 */ /* 0x008fc4000f8e00ff */
[----:B-1----:R-:W-:Y:S02]  /*13c0*/  UISETP.NE.AND UP1, UPT, UR30, 0x1, UPT ;  /* 0x000000011e00788c */ /* 0x002fe4000bf25270 */
[----:B------:R-:W-:Y:S01]  /*13d0*/  UISETP.NE.AND UP2, UPT, UR21, 0x1, UPT ;  /* 0x000000011500788c */ /* 0x000fe2000bf45270 */
[----:B------:R-:W-:Y:S02]  /*13e0*/  UMOV UR10, UR11 ;  /* 0x0000000b000a7c82 */ /* 0x000fe40008000000 */
[----:B------:R-:W-:Y:S01]  /*13f0*/  UMOV UR22, UR23 ;  /* 0x0000001700167c82 */ /* 0x000fe20008000000 */
[----:B------:R-:W-:Y:S02]  /*1400*/  @UP0 USHF.R.U32.HI UR5, URZ, UR4, UR10 ;  /* 0x00000004ff050299 */ /* 0x000fe4000801160a */
[----:B------:R-:W-:Y:S02]  /*1410*/  UIMAD.WIDE.U32 UR24, UR20, UR15, URZ ;  /* 0x0000000f141872a5 */ /* 0x000fe4000f8e00ff */
[----:B------:R-:W-:-:S02]  /*1420*/  UIMAD.WIDE.U32 UR10, UR5, UR8, URZ ;  /* 0x00000008050a72a5 */ /* 0x000fc4000f8e00ff */
[----:B------:R-:W-:Y:S02]  /*1430*/  @UP1 USHF.R.U32.HI UR6, URZ, UR13, UR22 ;  /* 0x0000000dff061299 */ /* 0x000fe40008011616 */
[----:B------:R-:W-:Y:S02]  /*1440*/  UIMAD.WIDE.U32 UR18, UR16, UR12, URZ ;  /* 0x0000000c101272a5 */ /* 0x000fe4000f8e00ff */
[----:B------:R-:W-:Y:S01]  /*1450*/  UIMAD.WIDE.U32 UR22, UR6, UR8, URZ ;  /* 0x00000008061672a5 */ /* 0x000fe2000f8e00ff */
[----:B------:R-:W-:Y:S01]  /*1460*/  UMOV UR24, UR25 ;  /* 0x0000001900187c82 */ /* 0x000fe20008000000 */
[----:B------:R-:W-:Y:S01]  /*1470*/  UMOV UR10, UR11 ;  /* 0x0000000b000a7c82 */ /* 0x000fe20008000000 */
[----:B------:R-:W-:Y:S02]  /*1480*/  USHF.R.U32.HI UR24, URZ, UR4, UR24 ;  /* 0x00000004ff187299 */ /* 0x000fe40008011618 */
[----:B------:R-:W-:Y:S02]  /*1490*/  @UP2 USHF.R.U32.HI UR5, URZ, UR9, UR10 ;  /* 0x00000009ff052299 */ /* 0x000fe4000801160a */
[----:B------:R-:W-:Y:S01]  /*14a0*/  UMOV UR7, UR23 ;  /* 0x0000001700077c82 */ /* 0x000fe20008000000 */
[----:B------:R-:W-:Y:S01]  /*14b0*/  UMOV UR18, UR19 ;  /* 0x0000001300127c82 */ /* 0x000fe20008000000 */
[----:B------:R-:W-:-:S02]  /*14c0*/  @UP2 USHF.R.U32.HI UR6, URZ, UR9, UR7 ;  /* 0x00000009ff062299 */ /* 0x000fc40008011607 */
[----:B------:R-:W-:Y:S02]  /*14d0*/  USHF.R.U32.HI UR13, URZ, UR13, UR18 ;  /* 0x0000000dff0d7299 */ /* 0x000fe40008011612 */
[----:B------:R-:W-:Y:S02]  /*14e0*/  USEL UR4, UR20, UR24, !UP0 ;  /* 0x0000001814047287 */ /* 0x000fe4000c000000 */
[----:B------:R-:W-:Y:S02]  /*14f0*/  UIMAD UR7, UR5, UR21, URZ ;  /* 0x00000015050772a4 */ /* 0x000fe4000f8e02ff */
[----:B------:R-:W-:Y:S02]  /*1500*/  USEL UR5, UR16, UR13, !UP1 ;  /* 0x0000000d10057287 */ /* 0x000fe4000c800000 */
[----:B------:R-:W-:Y:S02]  /*1510*/  UIMAD UR12, UR6, UR21, URZ ;  /* 0x00000015060c72a4 */ /* 0x000fe4000f8e02ff */
[----:B------:R-:W-:-:S02]  /*1520*/  UISETP.GE.AND UP0, UPT, UR4, UR7, UPT ;  /* 0x000000070400728c */ /* 0x000fc4000bf06270 */
[----:B------:R-:W-:Y:S02]  /*1530*/  UIMAD.WIDE.U32 UR10, UR4, UR8, URZ ;  /* 0x00000008040a72a5 */ /* 0x000fe4000f8e00ff */
[----:B------:R-:W-:Y:S02]  /*1540*/  UISETP.GE.OR UP0, UPT, UR5, UR12, UP0 ;  /* 0x0000000c0500728c */ /* 0x000fe40008706670 */
[----:B------:R-:W-:Y:S02]  /*1550*/  UIMAD.WIDE.U32 UR12, UR5, UR8, URZ ;  /* 0x00000008050c72a5 */ /* 0x000fe4000f8e00ff */
[----:B------:R-:W-:Y:S01]  /*1560*/  UIADD3 UR10, UPT, UPT, -UR4, URZ, URZ ;  /* 0x000000ff040a7290 */ /* 0x000fe2000fffe1ff */
[----:B------:R-:W-:Y:S01]  /*1570*/  UMOV UR8, UR11 ;  /* 0x0000000b00087c82 */ /* 0x000fe20008000000 */
[----:B------:R-:W-:Y:S02]  /*1580*/  UIADD3 UR11, UPT, UPT, -UR5, URZ, URZ ;  /* 0x000000ff050b7290 */ /* 0x000fe4000fffe1ff */
[----:B------:R-:W-:-:S03]  /*1590*/  USHF.R.U32.HI UR8, URZ, UR9, UR8 ;  /* 0x00000009ff087299 */ /* 0x000fc60008011608 */
[----:B------:R-:W-:Y:S01]  /*15a0*/  @!UP0 UMOV UR7, UR13 ;  /* 0x0000000d00078c82 */ /* 0x000fe20008000000 */
[----:B------:R-:W-:Y:S02]  /*15b0*/  UIMAD UR20, UR14, UR10, UR20 ;  /* 0x0000000a0e1472a4 */ /* 0x000fe4000f8e0214 */
[----:B------:R-:W-:Y:S02]  /*15c0*/  USEL UR8, UR4, UR8, !UP2 ;  /* 0x0000000804087287 */ /* 0x000fe4000d000000 */
[----:B------:R-:W-:Y:S02]  /*15d0*/  @!UP0 USHF.R.U32.HI UR7, URZ, UR9, UR7 ;  /* 0x00000009ff078299 */ /* 0x000fe40008011607 */
[----:B------:R-:W-:Y:S02]  /*15e0*/  UIADD3 UR9, UPT, UPT, -UR8, URZ, URZ ;  /* 0x000000ff08097290 */ /* 0x000fe4000fffe1ff */
[----:B------:R-:W-:Y:S02]  /*15f0*/  @!UP0 USEL UR7, UR5, UR7, !UP2 ;  /* 0x0000000705078287 */ /* 0x000fe4000d000000 */
[----:B------:R-:W-:-:S02]  /*1600*/  UIMAD UR9, UR21, UR9, UR4 ;  /* 0x00000009150972a4 */ /* 0x000fc4000f8e0204 */
[----:B------:R-:W-:Y:S02]  /*1610*/  @!UP0 UIADD3 UR8, UPT, UPT, UR8, -UR7, URZ ;  /* 0x8000000708088290 */ /* 0x000fe4000fffe0ff */
[----:B------:R-:W-:Y:S02]  /*1620*/  @!UP0 UIMAD UR6, UR9, UR6, UR7 ;  /* 0x00000006090682a4 */ /* 0x000fe4000f8e0207 */
[----:B------:R-:W-:Y:S02]  /*1630*/  @!UP0 UIMAD UR4, UR8, UR21, UR5 ;  /* 0x00000015080482a4 */ /* 0x000fe4000f8e0205 */
[----:B------:R-:W-:Y:S02]  /*1640*/  UIMAD UR16, UR30, UR11, UR16 ;  /* 0x0000000b1e1072a4 */ /* 0x000fe4000f8e0210 */
[----:B------:R-:W-:Y:S01]  /*1650*/  UIMAD UR20, UR4, UR14, UR20 ;  /* 0x0000000e041472a4 */ /* 0x000fe2000f8e0214 */
[----:B------:R-:W-:Y:S02]  /*1660*/  @!UP0 UMOV UR5, UR6 ;  /* 0x0000000600058c82 */ /* 0x000fe40008000000 */
[----:B------:R-:W-:-:S12]  /*1670*/  UIMAD UR16, UR5, UR30, UR16 ;  /* 0x0000001e051072a4 */ /* 0x000fd8000f8e0210 */
.L_x_18:
[----:B------:R-:W-:Y:S02]  /*1680*/  UISETP.NE.AND UP1, UPT, UR31, 0x1, UPT ;  /* 0x000000011f00788c */ /* 0x000fe4000bf25270 */
[----:B------:R-:W-:Y:S02]  /*1690*/  ULOP3.LUT UR24, UR27, 0xffff, URZ, 0xc0, !UPT ;  /* 0x0000ffff1b187892 */ /* 0x000fe4000f8ec0ff */
[----:B------:R-:W-:Y:S02]  /*16a0*/  ULOP3.LUT UR21, UR26, 0xffff, URZ, 0xc0, !UPT ;  /* 0x0000ffff1a157892 */ /* 0x000fe4000f8ec0ff */
[----:B------:R-:W-:Y:S02]  /*16b0*/  UISETP.NE.AND UP0, UPT, UR17, 0x2, UPT ;  /* 0x000000021100788c */ /* 0x000fe4000bf05270 */
[----:B------:R-:W-:Y:S02]  /*16c0*/  ULOP3.LUT UR28, UR28, 0x1000, URZ, 0xc0, !UPT ;  /* 0x000010001c1c7892 */ /* 0x000fe4000f8ec0ff */
[----:B------:R-:W-:-:S02]  /*16d0*/  ULOP3.LUT UR27, UR29, 0x6000, URZ, 0xc0, !UPT ;  /* 0x000060001d1b7892 */ /* 0x000fc4000f8ec0ff */
[----:B------:R-:W-:Y:S02]  /*16e0*/  USHF.L.U32 UR24, UR34, UR24, URZ ;  /* 0x0000001822187299 */ /* 0x000fe400080006ff */
[----:B------:R-:W-:Y:S01]  /*16f0*/  USHF.L.U32 UR21, UR33, UR21, URZ ;  /* 0x0000001521157299 */ /* 0x000fe200080006ff */
[----:B------:R-:W-:Y:S11]  /*1700*/  BRA.U UP1, `(.L_x_19) ;  /* 0x0000000101447547 */ /* 0x000ff6000b800000 */
[----:B------:R-:W2:Y:S01]  /*1710*/  LDCU.128 UR8, c[0x0][0xb10] ;  /* 0x00016200ff0877ac */ /* 0x000ea20008000c00 */
[----:B------:R-:W3:Y:S01]  /*1720*/  LDCU UR12, c[0x0][0xb0c] ;  /* 0x00016180ff0c77ac */ /* 0x000ee20008000800 */
[----:B------:R-:W4:Y:S01]  /*1730*/  LDCU UR13, c[0x0][0xb20] ;  /* 0x00016400ff0d77ac */ /* 0x000f220008000800 */
[----:B--2---:R-:W-:Y:S02]  /*1740*/  UIMAD.WIDE.U32 UR6, UR16, UR8, URZ ;  /* 0x00000008100672a5 */ /* 0x004fe4000f8e00ff */
[----:B------:R-:W-:Y:S02]  /*1750*/  UIMAD.WIDE.U32 UR4, UR20, UR11, URZ ;  /* 0x0000000b140472a5 */ /* 0x000fe4000f8e00ff */
[----:B---3--:R-:W-:Y:S02]  /*1760*/  UISETP.NE.AND UP2, UPT, UR12, 0x1, UPT ;  /* 0x000000010c00788c */ /* 0x008fe4000bf45270 */
[----:B------:R-:W-:Y:S01]  /*1770*/  UISETP.NE.AND UP1, UPT, UR10, 0x1, UPT ;  /* 0x000000010a00788c */ /* 0x000fe2000bf25270 */
[----:B------:R-:W-:-:S02]  /*1780*/  UMOV UR6, UR7 ;  /* 0x0000000700067c82 */ /* 0x000fc40008000000 */
[----:B------:R-:W-:Y:S01]  /*1790*/  UMOV UR4, UR5 ;  /* 0x0000000500047c82 */ /* 0x000fe20008000000 */
[----:B------:R-:W-:Y:S02]  /*17a0*/  USHF.R.U32.HI UR9, URZ, UR9, UR6 ;  /* 0x00000009ff097299 */ /* 0x000fe40008011606 */
[----:B----4-:R-:W-:Y:S02]  /*17b0*/  USHF.R.U32.HI UR4, URZ, UR13, UR4 ;  /* 0x0000000dff047299 */ /* 0x010fe40008011604 */
[----:B------:R-:W-:Y:S02]  /*17c0*/  USEL UR5, UR16, UR9, !UP2 ;  /* 0x0000000910057287 */ /* 0x000fe4000d000000 */
[----:B------:R-:W-:-:S04]  /*17d0*/  USEL UR4, UR20, UR4, !UP1 ;  /* 0x0000000414047287 */ /* 0x000fc8000c800000 */
[----:B------:R-:W-:Y:S02]  /*17e0*/  UIADD3 UR6, UPT, UPT, UR5, -UR4, URZ ;  /* 0x8000000405067290 */ /* 0x000fe4000fffe0ff */
[----:B------:R-:W-:Y:S02]  /*17f0*/  UIADD3 UR4, UPT, UPT, -UR5, UR4, URZ ;  /* 0x0000000405047290 */ /* 0x000fe4000fffe1ff */
[----:B------:R-:W-:Y:S02]  /*1800*/  UIMAD UR20, UR6, UR10, UR20 ;  /* 0x0000000a061472a4 */ /* 0x000fe4000f8e0214 */
[----:B------:R-:W-:-:S12]  /*1810*/  UIMAD UR16, UR4, UR12, UR16 ;  /* 0x0000000c041072a4 */ /* 0x000fd8000f8e0210 */
.L_x_19:
[----:B------:R-:W-:Y:S05]  /*1820*/  BRA.U !UP5, `(.L_x_20) ;  /* 0x000000010d0c7547 */ /* 0x000fea000b800000 */
[----:B------:R-:W-:Y:S01]  /*1830*/  UCGABAR_WAIT ;  /* 0x0000000000007dc7 */ /* 0x000fe20008000000 */
[----:B------:R-:W-:Y:S01]  /*1840*/  CCTL.IVALL ;  /* 0x00000000ff00798f */ /* 0x000fe20002000000 */
[----:B------:R-:W-:Y:S05]  /*1850*/  BRA `(.L_x_21) ;  /* 0x0000000000047947 */ /* 0x000fea0003800000 */
.L_x_20:
[----:B------:R-:W-:Y:S06]  /*1860*/  BAR.SYNC.DEFER_BLOCKING 0x0 ;  /* 0x0000000000007b1d */ /* 0x000fec0000010000 */
.L_x_21:
[----:B------:R-:W-:Y:S05]  /*1870*/  BRA.U UP0, `(.L_x_22) ;  /* 0x0000001100f87547 */ /* 0x000fea000b800000 */
[----:B------:R-:W2:Y:S01]  /*1880*/  LDCU UR6, c[0x0][0x38c] ;  /* 0x00007180ff0677ac */ /* 0x000ea20008000800 */
[----:B------:R-:W-:Y:S01]  /*1890*/  PLOP3.LUT P1, PT, PT, PT, UP3, 0x80, 0x8 ;  /* 0x000000000008781c */ /* 0x000fe20003f2f038 */
[----:B------:R-:W-:Y:S01]  /*18a0*/  IMAD.MOV.U32 R12, RZ, RZ, 0x1 ;  /* 0x00000001ff0c7424 */ /* 0x000fe200078e00ff */
[----:B------:R-:W-:Y:S01]  /*18b0*/  ISETP.EQ.OR P2, PT, R0, RZ, P3 ;  /* 0x000000ff0000720c */ /* 0x000fe20001f42670 */
[----:B------:R-:W-:Y:S01]  /*18c0*/  UISETP.NE.AND UP1, UPT, UR17, URZ, UPT ;  /* 0x000000ff1100728c */ /* 0x000fe2000bf25270 */
[----:B------:R-:W-:Y:S02]  /*18d0*/  PLOP3.LUT P1, PT, P1, PT, PT, 0x8, 0x80 ;  /* 0x000000000080781c */ /* 0x000fe40000f2e170 */
[----:B------:R-:W-:Y:S01]  /*18e0*/  CS2R R10, SRZ ;  /* 0x00000000000a7805 */ /* 0x000fe2000001ff00 */
[----:B------:R-:W-:Y:S01]  /*18f0*/  IMAD.MOV.U32 R9, RZ, RZ, RZ ;  /* 0x000000ffff097224 */ /* 0x000fe200078e00ff */
[----:B------:R-:W3:Y:S01]  /*1900*/  LDCU UR40, c[0x0][0x370] ;  /* 0x00006e00ff2877ac */ /* 0x000ee20008000800 */
[----:B------:R-:W-:Y:S01]  /*1910*/  IMAD.MOV.U32 R8, RZ, RZ, 0x1 ;  /* 0x00000001ff087424 */ /* 0x000fe200078e00ff */
[----:B------:R-:W-:Y:S01]  /*1920*/  USEL UR26, UR46, 0x2, UP1 ;  /* 0x000000022e1a7887 */ /* 0x000fe20008800000 */
[----:B------:R-:W4:Y:S01]  /*1930*/  LDCU.64 UR30, c[0x0][0x348] ;  /* 0x00006900ff1e77ac */ /* 0x000f220008000a00 */
[----:B--2---:R-:W-:-:S02]  /*1940*/  UIADD3 UR5, UPT, UPT, UR6, 0x7f, URZ ;  /* 0x0000007f06057890 */ /* 0x004fc4000fffe0ff */
[----:B------:R-:W-:Y:S02]  /*1950*/  UIADD3 UR48, UPT, UPT, UR6, 0xfe, URZ ;  /* 0x000000fe06307890 */ /* 0x000fe4000fffe0ff */
[----:B------:R-:W-:Y:S01]  /*1960*/  USHF.R.S32.HI UR4, URZ, 0x1f, UR5 ;  /* 0x0000001fff047899 */ /* 0x000fe20008011405 */
[----:B------:R-:W2:Y:S03]  /*1970*/  LDCU UR39, c[0x0][0x374] ;  /* 0x00006e80ff2777ac */ /* 0x000ea60008000800 */
[----:B------:R-:W-:Y:S02]  /*1980*/  ULEA.HI UR4, UR4, UR5, URZ, 0x7 ;  /* 0x0000000504047291 */ /* 0x000fe4000f8f38ff */
[----:B------:R-:W-:Y:S02]  /*1990*/  USHF.L.U32 UR5, UR32, 0x5, URZ ;  /* 0x0000000520057899 */ /* 0x000fe400080006ff */
[----:B------:R-:W-:-:S02]  /*19a0*/  USHF.R.S32.HI UR43, URZ, 0x7, UR4 ;  /* 0x00000007ff2b7899 */ /* 0x000fc40008011404 */
[----:B------:R-:W-:Y:S02]  /*19b0*/  UIADD3 UR4, UPT, UPT, UR6, -0x1, URZ ;  /* 0xffffffff06047890 */ /* 0x000fe4000fffe0ff */
[----:B------:R-:W-:Y:S02]  /*19c0*/  UISETP.LT.U32.AND UP0, UPT, UR43, 0x5, UPT ;  /* 0x000000052b00788c */ /* 0x000fe4000bf01070 */
[----:B------:R-:W-:Y:S02]  /*19d0*/  UISETP.GE.U32.AND UP2, UPT, UR4, -0xff, UPT ;  /* 0xffffff010400788c */ /* 0x000fe4000bf46070 */
[----:B------:R-:W-:Y:S02]  /*19e0*/  USEL UR41, UR43, 0x5, UP0 ;  /* 0x000000052b297887 */ /* 0x000fe40008000000 */
[----:B------:R-:W-:Y:S02]  /*19f0*/  ULOP3.LUT UR44, UR5, 0x20, URZ, 0xe2, !UPT ;  /* 0x00000020052c7892 */ /* 0x000fe4000f8ee2ff */
[----:B------:R-:W-:-:S02]  /*1a00*/  UIADD3 UR25, UPT, UPT, UR41, -0x1, URZ ;  /* 0xffffffff29197890 */ /* 0x000fc4000fffe0ff */
[----:B------:R-:W-:Y:S01]  /*1a10*/  UIADD3 UR46, UPT, UPT, UR43, -UR41, URZ ;  /* 0x800000292b2e7290 */ /* 0x000fe2000fffe0ff */
[----:B------:R-:W-:Y:S02]  /*1a20*/  UMOV UR5, URZ ;  /* 0x000000ff00057c82 */ /* 0x000fe40008000000 */
[----:B------:R-:W-:-:S04]  /*1a30*/  @UP2 UIADD3 UR25, UPT, UPT, UR41, URZ, URZ ;  /* 0x000000ff29192290 */ /* 0x000fc8000fffe0ff */
[----:B--234-:R-:W-:-:S12]  /*1a40*/  UIADD3 UR25, UPT, UPT, UR25, 0x1, URZ ;  /* 0x0000000119197890 */ /* 0x01cfd8000fffe0ff */
.L_x_42:
[----:B------:R-:W-:Y:S01]  /*1a50*/  UISETP.NE.AND UP0, UPT, UR45, URZ, UPT ;  /* 0x000000ff2d00728c */ /* 0x000fe2000bf05270 */
[----:B------:R-:W2:Y:S08]  /*1a60*/  S2UR UR45, SR_CgaCtaId ;  /* 0x00000000002d79c3 */ /* 0x000eb00000008800 */
[----:B------:R-:W-:Y:S05]  /*1a70*/  BRA.U UP0, `(.L_x_23) ;  /* 0x0000000100347547 */ /* 0x000fea000b800000 */
[----:B------:R-:W3:Y:S01]  /*1a80*/  S2R R0, SR_CgaCtaId ;  /* 0x0000000000007919 */ /* 0x000ee20000008800 */
[----:B------:R-:W-:-:S04]  /*1a90*/  MOV R2, 0x400 ;  /* 0x0000040000027802 */ /* 0x000fc80000000f00 */
[----:B---3--:R-:W-:Y:S02]  /*1aa0*/  LEA R0, R0, R2, 0x18 ;  /* 0x0000000200007211 */ /* 0x008fe400078ec0ff */
[----:B------:R-:W-:-:S03]  /*1ab0*/  SHF.L.U32 R2, R8, 0x1f, RZ ;  /* 0x0000001f08027819 */ /* 0x000fc600000006ff */
[----:B------:R-:W-:-:S04]  /*1ac0*/  IMAD R0, R9, 0x8, R0 ;  /* 0x0000000809007824 */ /* 0x000fc800078e0200 */
[----:B------:R-:W3:Y:S02]  /*1ad0*/  SYNCS.PHASECHK.TRANS64.TRYWAIT P0, [R0+URZ+0x110], R2 ;  /* 0x00011002000075a7 */ /* 0x000ee400080011ff */
[----:B---3--:R-:W-:Y:S05]  /*1ae0*/  @!P0 BRA `(.L_x_24) ;  /* 0x0000007c00d88947 */ /* 0x008fea0003800000 */
.L_x_133:
[----:B------:R-:W-:Y:S01]  /*1af0*/  VIADD R9, R9, 0x1 ;  /* 0x0000000109097836 */ /* 0x000fe20000000000 */
[----:B------:R3:W-:Y:S04]  /*1b00*/  SYNCS.ARRIVE.TRANS64.A1T0 RZ, [R0+URZ+0x100], RZ ;  /* 0x000100ff00ff79a7 */ /* 0x0007e800081000ff */
[----:B------:R-:W-:-:S04]  /*1b10*/  ISETP.NE.AND P0, PT, R9, 0x2, PT ;  /* 0x000000020900780c */ /* 0x000fc80003f05270 */
[----:B------:R-:W-:Y:S02]  /*1b20*/  SEL R9, R9, RZ, P0 ;  /* 0x000000ff09097207 */ /* 0x000fe40000000000 */
[----:B---3--:R-:W-:-:S04]  /*1b30*/  SEL R0, RZ, 0x1, P0 ;  /* 0x00000001ff007807 */ /* 0x008fc80000000000 */
[----:B------:R-:W-:-:S07]  /*1b40*/  LOP3.LUT R8, R8, R0, RZ, 0x3c, !PT ;  /* 0x0000000008087212 */ /* 0x000fce00078e3cff */
.L_x_23:
[----:B------:R-:W-:Y:S01]  /*1b50*/  UMOV UR6, 0x400 ;  /* 0x0000040000067882 */ /* 0x000fe20000000000 */
[----:B------:R-:W-:Y:S01]  /*1b60*/  SHF.L.U32 R0, R12, 0x1f, RZ ;  /* 0x0000001f0c007819 */ /* 0x000fe200000006ff */
[----:B--2---:R-:W-:Y:S02]  /*1b70*/  ULEA UR6, UR45, UR6, 0x18 ;  /* 0x000000062d067291 */ /* 0x004fe4000f8ec0ff */
[----:B------:R-:W-:Y:S02]  /*1b80*/  UISETP.GE.U32.AND UP0, UPT, UR48, 0xff, UPT ;  /* 0x000000ff3000788c */ /* 0x000fe4000bf06070 */
[----:B------:R-:W-:Y:S02]  /*1b90*/  ULEA UR4, UR5, UR6, 0x3 ;  /* 0x0000000605047291 */ /* 0x000fe4000f8e18ff */
[----:B------:R-:W-:Y:S02]  /*1ba0*/  ULEA UR11, UR20, UR47, 0x2 ;  /* 0x0000002f140b7291 */ /* 0x000fe4000f8e10ff */
[----:B------:R-:W-:-:S02]  /*1bb0*/  ULEA UR35, UR16, UR44, 0x6 ;  /* 0x0000002c10237291 */ /* 0x000fc4000f8e30ff */
[----:B------:R-:W-:Y:S01]  /*1bc0*/  USHF.L.U32 UR11, UR11, 0x6, URZ ;  /* 0x000000060b0b7899 */ /* 0x000fe200080006ff */
[----:B------:R-:W-:Y:S02]  /*1bd0*/  UMOV UR13, URZ ;  /* 0x000000ff000d7c82 */ /* 0x000fe40008000000 */
[----:B------:R2:W3:Y:S01]  /*1be0*/  SYNCS.PHASECHK.TRANS64.TRYWAIT P0, [UR4+0x28], R0 ;  /* 0x00002800ff0075a7 */ /* 0x0004e20008001104 */
[----:B------:R-:W-:Y:S08]  /*1bf0*/  BRA.U !UP0, `(.L_x_25) ;  /* 0x0000000108c07547 */ /* 0x000ff0000b800000 */
[----:B------:R-:W-:Y:S01]  /*1c00*/  UMOV UR7, URZ ;  /* 0x000000ff00077c82 */ /* 0x000fe20008000000 */
[----:B------:R-:W-:-:S05]  /*1c10*/  UMOV UR4, UR5 ;  /* 0x0000000500047c82 */ /* 0x000fca0008000000 */
.L_x_31:
[----:B------:R-:W-:Y:S01]  /*1c20*/  ULEA UR33, UR4, UR6, 0x3 ;  /* 0x0000000604217291 */ /* 0x000fe2000f8e18ff */
[----:B------:R-:W-:Y:S01]  /*1c30*/  @!P3 MOV R2, 0xa000 ;  /* 0x0000a0000002b802 */ /* 0x000fe20000000f00 */
[----:B-1-3--:R-:W-:Y:S10]  /*1c40*/  @P0 BRA `(.L_x_26) ;  /* 0x00000000000c0947 */ /* 0x00aff40003800000 */
[----:B------:R-:W-:-:S04]  /*1c50*/  SHF.L.U32 R3, R12, 0x1f, RZ ;  /* 0x0000001f0c037819 */ /* 0x000fc800000006ff */
[----:B------:R-:W3:Y:S02]  /*1c60*/  SYNCS.PHASECHK.TRANS64.TRYWAIT P0, [UR33+0x28], R3 ;  /* 0x00002803ff0075a7 */ /* 0x000ee40008001121 */
[----:B---3--:R-:W-:Y:S05]  /*1c70*/  @!P0 BRA `(.L_x_27) ;  /* 0x0000007c00888947 */ /* 0x008fea0003800000 */
.L_x_26:
[----:B------:R3:W-:Y:S01]  /*1c80*/  @!P3 SYNCS.ARRIVE.TRANS64 RZ, [UR33], R2 ;  /* 0x00000002ffffb9a7 */ /* 0x0007e20008000021 */
[----:B------:R-:W-:-:S04]  /*1c90*/  ULOP3.LUT UR5, UR26, 0x2, URZ, 0xfc, !UPT ;  /* 0x000000021a057892 */ /* 0x000fc8000f8efcff */
[----:B------:R-:W-:-:S09]  /*1ca0*/  UISETP.NE.AND UP0, UPT, UR5, 0x2, UPT ;  /* 0x000000020500788c */ /* 0x000fd2000bf05270 */
[----:B------:R-:W-:Y:S05]  /*1cb0*/  BRA.U UP0, `(.L_x_28) ;  /* 0x0000000100047547 */ /* 0x000fea000b800000 */
[----:B-1----:R-:W-:Y:S05]  /*1cc0*/  BPT.TRAP 0x1 ;  /* 0x000000040000795c */ /* 0x002fea0000300000 */
.L_x_28:
[----:B------:R-:W-:Y:S04]  /*1cd0*/  BSSY.RECONVERGENT B0, `(.L_x_29) ;  /* 0x0000003000007945 */ /* 0x000fe80003800200 */
[----:B------:R-:W-:Y:S05]  /*1ce0*/  @P2 BRA `(.L_x_30) ;  /* 0x0000000000042947 */ /* 0x000fea0003800000 */
[----:B-1----:R-:W-:Y:S05]  /*1cf0*/  BPT.TRAP 0x1 ;  /* 0x000000040000795c */ /* 0x002fea0000300000 */
.L_x_30:
[----:B-1----:R-:W-:Y:S05]  /*1d00*/  BSYNC.RECONVERGENT B0 ;  /* 0x0000000000007941 */ /* 0x002fea0003800200 */
.L_x_29:
[----:B------:R-:W-:Y:S02]  /*1d10*/  UIADD3 UR5, UPT, UPT, UR4, 0x1, URZ ;  /* 0x0000000104057890 */ /* 0x000fe4000fffe0ff */
[----:B------:R-:W-:Y:S02]  /*1d20*/  USHF.L.U32 UR34, UR7, 0x7, URZ ;  /* 0x0000000707227899 */ /* 0x000fe400080006ff */
[----:B------:R-:W-:Y:S02]  /*1d30*/  UISETP.NE.AND UP0, UPT, UR5, 0x5, UPT ;  /* 0x000000050500788c */ /* 0x000fe4000bf05270 */
[----:B------:R-:W-:Y:S02]  /*1d40*/  UIADD3 UR7, UPT, UPT, UR7, 0x1, URZ ;  /* 0x0000000107077890 */ /* 0x000fe4000fffe0ff */
[----:B------:R-:W-:Y:S02]  /*1d50*/  USEL UR9, URZ, 0x1, UP0 ;  /* 0x00000001ff097887 */ /* 0x000fe40008000000 */
[----:B------:R-:W-:-:S02]  /*1d60*/  USEL UR5, UR5, URZ, UP0 ;  /* 0x000000ff05057287 */ /* 0x000fc40008000000 */
[----:B------:R-:W-:Y:S02]  /*1d70*/  UIADD3 UR14, UP0, UPT, UR30, 0x180, URZ ;  /* 0x000001801e0e7890 */ /* 0x000fe4000ff1e0ff */
[----:B------:R-:W-:Y:S01]  /*1d80*/  ULEA UR8, UR5, UR6, 0x3 ;  /* 0x0000000605087291 */ /* 0x000fe2000f8e18ff */
[----:B------:R-:W-:Y:S01]  /*1d90*/  LOP3.LUT R12, R12, UR9, RZ, 0x3c, !PT ;  /* 0x000000090c0c7c12 */ /* 0x000fe2000f8e3cff */
[----:B------:R-:W-:Y:S02]  /*1da0*/  ULEA UR32, UR4, UR28, 0xd ;  /* 0x0000001c04207291 */ /* 0x000fe4000f8e68ff */
[----:B------:R-:W-:Y:S01]  /*1db0*/  UIADD3 UR16, UP1, UPT, UR30, 0x80, URZ ;  /* 0x000000801e107890 */ /* 0x000fe2000ff3e0ff */
[----:B--2---:R-:W-:Y:S01]  /*1dc0*/  SHF.L.U32 R0, R12, 0x1f, RZ ;  /* 0x0000001f0c007819 */ /* 0x004fe200000006ff */
[----:B------:R-:W-:Y:S02]  /*1dd0*/  UIADD3.X UR15, UPT, UPT, URZ, UR31, URZ, UP0, !UPT ;  /* 0x0000001fff0f7290 */ /* 0x000fe400087fe4ff */
[----:B------:R-:W-:Y:S01]  /*1de0*/  UISETP.NE.AND UP0, UPT, UR7, UR25, UPT ;  /* 0x000000190700728c */ /* 0x000fe2000bf05270 */
[----:B------:R4:W1:Y:S01]  /*1df0*/  SYNCS.PHASECHK.TRANS64.TRYWAIT P0, [UR8+0x28], R0 ;  /* 0x00002800ff0075a7 */ /* 0x0008620008001108 */
[----:B------:R-:W-:-:S02]  /*1e00*/  ULEA UR8, UR4, UR27, 0xf ;  /* 0x0000001b04087291 */ /* 0x000fc4000f8e78ff */
[----:B------:R-:W-:Y:S02]  /*1e10*/  UIADD3.X UR17, UPT, UPT, URZ, UR31, URZ, UP1, !UPT ;  /* 0x0000001fff117290 */ /* 0x000fe40008ffe4ff */
[----:B------:R-:W-:Y:S02]  /*1e20*/  UIADD3 UR32, UPT, UPT, UR6, 0x6400, UR32 ;  /* 0x0000640006207890 */ /* 0x000fe4000fffe020 */
[----:B------:R-:W-:Y:S02]  /*1e30*/  UPRMT UR13, URZ, 0x5410, UR24 ;  /* 0x00005410ff0d7896 */ /* 0x000fe40008000018 */
[----:B------:R-:W-:Y:S02]  /*1e40*/  UIADD3 UR8, UPT, UPT, UR6, 0x10400, UR8 ;  /* 0x0001040006087890 */ /* 0x000fe4000fffe008 */
[----:B------:R-:W-:Y:S01]  /*1e50*/  UPRMT UR4, URZ, 0x5410, UR21 ;  /* 0x00005410ff047896 */ /* 0x000fe20008000015 */
[----:B------:R-:W-:Y:S01]  /*1e60*/  UMOV UR18, 0x0 ;  /* 0x0000000000127882 */ /* 0x000fe20000000000 */
[----:B------:R-:W-:Y:S01]  /*1e70*/  UMOV UR19, 0x10000000 ;  /* 0x1000000000137882 */ /* 0x000fe20000000000 */
[----:B------:R-:W-:Y:S01]  /*1e80*/  UMOV UR12, UR36 ;  /* 0x00000024000c7c82 */ /* 0x000fe20008000000 */
[----:B------:R-:W-:Y:S01]  /*1e90*/  UMOV UR9, UR33 ;  /* 0x0000002100097c82 */ /* 0x000fe20008000000 */
[----:B------:R-:W-:Y:S01]  /*1ea0*/  UMOV UR10, UR34 ;  /* 0x00000022000a7c82 */ /* 0x000fe20008000000 */
[----:B------:R2:W-:Y:S03]  /*1eb0*/  UTMALDG.3D.MULTICAST [UR32], [UR16], UR13, desc[UR18] ;  /* 0x00001220100073b4 */ /* 0x0005e6000801180d */
[----:B------:R3:W-:Y:S01]  /*1ec0*/  UTMALDG.3D.MULTICAST [UR8], [UR14], UR4, desc[UR18] ;  /* 0x000012080e0073b4 */ /* 0x0007e20008011804 */
[----:B--2---:R-:W-:Y:S01]  /*1ed0*/  UMOV UR13, UR25 ;  /* 0x00000019000d7c82 */ /* 0x004fe20008000000 */
[----:B---3--:R-:W-:Y:S01]  /*1ee0*/  UMOV UR4, UR5 ;  /* 0x0000000500047c82 */ /* 0x008fe20008000000 */
[----:B----4-:R-:W-:Y:S05]  /*1ef0*/  BRA.U UP0, `(.L_x_31) ;  /* 0xfffffffd00487547 */ /* 0x010fea000b83ffff */
.L_x_25:
[----:B------:R-:W-:Y:S01]  /*1f00*/  ULEA UR4, UR5, UR6, 0x3 ;  /* 0x0000000605047291 */ /* 0x000fe2000f8e18ff */
[----:B--2---:R-:W-:Y:S01]  /*1f10*/  SHF.L.U32 R0, R12, 0x1f, RZ ;  /* 0x0000001f0c007819 */ /* 0x004fe200000006ff */
[----:B------:R-:W-:Y:S01]  /*1f20*/  @!P1 SYNCS.ARRIVE.TRANS64.A1T0 RZ, [UR6+0x98], RZ ;  /* 0x000098ffffff99a7 */ /* 0x000fe20008100006 */
[----:B------:R-:W-:-:S06]  /*1f30*/  UISETP.GT.AND UP0, UPT, UR43, UR41, UPT ;  /* 0x000000292b00728c */ /* 0x000fcc000bf04270 */
[----:B-1-3--:R1:W2:Y:S03]  /*1f40*/  SYNCS.PHASECHK.TRANS64.TRYWAIT P0, [UR4+0x28], R0 ;  /* 0x00002800ff0075a7 */ /* 0x00a2a60008001104 */
[----:B------:R-:W-:Y:S05]  /*1f50*/  BRA.U !UP0, `(.L_x_32) ;  /* 0x0000000108c47547 */ /* 0x000fea000b800000 */
[----:B------:R-:W-:Y:S01]  /*1f60*/  UIADD3 UR29, UPT, UPT, UR46, UR13, URZ ;  /* 0x0000000d2e1d7290 */ /* 0x000fe2000fffe0ff */
[----:B------:R-:W-:-:S11]  /*1f70*/  UMOV UR4, UR5 ;  /* 0x0000000500047c82 */ /* 0x000fd60008000000 */
.L_x_38:
[----:B------:R-:W-:Y:S01]  /*1f80*/  ULEA UR17, UR4, UR6, 0x3 ;  /* 0x0000000604117291 */ /* 0x000fe2000f8e18ff */
[----:B--2---:R-:W-:Y:S01]  /*1f90*/  @!P3 MOV R2, 0xa000 ;  /* 0x0000a0000002b802 */ /* 0x004fe20000000f00 */
[----:B--2-4-:R-:W-:Y:S10]  /*1fa0*/  @P0 BRA `(.L_x_33) ;  /* 0x00000000000c0947 */ /* 0x014ff40003800000 */
[----:B------:R-:W-:-:S04]  /*1fb0*/  SHF.L.U32 R3, R12, 0x1f, RZ ;  /* 0x0000001f0c037819 */ /* 0x000fc800000006ff */
[----:B------:R-:W2:Y:S02]  /*1fc0*/  SYNCS.PHASECHK.TRANS64.TRYWAIT P0, [UR17+0x28], R3 ;  /* 0x00002803ff0075a7 */ /* 0x000ea40008001111 */
[----:B--2---:R-:W-:Y:S05]  /*1fd0*/  @!P0 BRA `(.L_x_34) ;  /* 0x0000007800c88947 */ /* 0x004fea0003800000 */
.L_x_33:
[----:B------:R2:W-:Y:S01]  /*1fe0*/  @!P3 SYNCS.ARRIVE.TRANS64 RZ, [UR17], R2 ;  /* 0x00000002ffffb9a7 */ /* 0x0005e20008000011 */
[----:B------:R-:W-:-:S04]  /*1ff0*/  ULOP3.LUT UR5, UR26, 0x2, URZ, 0xfc, !UPT ;  /* 0x000000021a057892 */ /* 0x000fc8000f8efcff */
[----:B------:R-:W-:-:S09]  /*2000*/  UISETP.NE.AND UP0, UPT, UR5, 0x2, UPT ;  /* 0x000000020500788c */ /* 0x000fd2000bf05270 */
[----:B------:R-:W-:Y:S05]  /*2010*/  BRA.U UP0, `(.L_x_35) ;  /* 0x0000000100047547 */ /* 0x000fea000b800000 */
[----:B------:R-:W-:Y:S05]  /*2020*/  BPT.TRAP 0x1 ;  /* 0x000000040000795c */ /* 0x000fea0000300000 */
.L_x_35:
[----:B------:R-:W-:Y:S04]  /*2030*/  BSSY.RECONVERGENT B0, `(.L_x_36) ;  /* 0x0000003000007945 */ /* 0x000fe80003800200 */
[----:B------:R-:W-:Y:S05]  /*2040*/  @P2 BRA `(.L_x_37) ;  /* 0x0000000000042947 */ /* 0x000fea0003800000 */
[----:B------:R-:W-:Y:S05]  /*2050*/  BPT.TRAP 0x1 ;  /* 0x000000040000795c */ /* 0x000fea0000300000 */
.L_x_37:
[----:B------:R-:W-:Y:S05]  /*2060*/  BSYNC.RECONVERGENT B0 ;  /* 0x0000000000007941 */ /* 0x000fea0003800200 */
.L_x_36:
        /* <DEDUP_REMOVED lines=11> */
[----:B-1----:R-:W-:Y:S01]  /*2120*/  SHF.L.U32 R0, R12, 0x1f, RZ ;  /* 0x0000001f0c007819 */ /* 0x002fe200000006ff */
[----:B------:R-:W-:Y:S02]  /*2130*/  UIADD3.X UR15, UPT, UPT, URZ, UR31, URZ, UP0, !UPT ;  /* 0x0000001fff0f7290 */ /* 0x000fe400087fe4ff */
[----:B------:R-:W-:Y:S01]  /*2140*/  ULEA UR8, UR4, UR27, 0xf ;  /* 0x0000001b04087291 */ /* 0x000fe2000f8e78ff */
[----:B------:R3:W4:Y:S01]  /*2150*/  SYNCS.PHASECHK.TRANS64.TRYWAIT P0, [UR7+0x28], R0 ;  /* 0x00002800ff0075a7 */ /* 0x0007220008001107 */
[----:B------:R-:W-:-:S02]  /*2160*/  UISETP.NE.AND UP0, UPT, UR13, UR29, UPT ;  /* 0x0000001d0d00728c */ /* 0x000fc4000bf05270 */
[----:B------:R-:W-:Y:S02]  /*2170*/  UIADD3 UR16, UPT, UPT, UR6, 0x6400, UR16 ;  /* 0x0000640006107890 */ /* 0x000fe4000fffe010 */
[----:B------:R-:W-:Y:S02]  /*2180*/  UIADD3.X UR23, UPT, UPT, URZ, UR31, URZ, UP1, !UPT ;  /* 0x0000001fff177290 */ /* 0x000fe40008ffe4ff */
        /* <DEDUP_REMOVED lines=8> */
[----:B------:R-:W-:Y:S01]  /*2210*/  UMOV UR9, UR17 ;  /* 0x0000001100097c82 */ /* 0x000fe20008000000 */
[----:B------:R-:W-:Y:S01]  /*2220*/  UMOV UR10, UR18 ;  /* 0x00000012000a7c82 */ /* 0x000fe20008000000 */
[----:B------:R-:W-:Y:S01]  /*2230*/  UTMALDG.3D.MULTICAST [UR16], [UR22], UR7, desc[UR32] ;  /* 0x00002010160073b4 */ /* 0x000fe20008011807 */
[----:B------:R1:W-:Y:S02]  /*2240*/  UTMALDG.3D.MULTICAST [UR8], [UR14], UR4, desc[UR32] ;  /* 0x000020080e0073b4 */ /* 0x0003e40008011804 */
[----:B-1----:R-:W-:Y:S01]  /*2250*/  UMOV UR4, UR5 ;  /* 0x0000000500047c82 */ /* 0x002fe20008000000 */
[----:B---3--:R-:W-:Y:S05]  /*2260*/  BRA.U UP0, `(.L_x_38) ;  /* 0xfffffffd00447547 */ /* 0x008fea000b83ffff */
.L_x_32:
[C---:B------:R-:W-:Y:S01]  /*2270*/  LEA R3, R11.reuse, UR6, 0x3 ;  /* 0x000000060b037c11 */ /* 0x040fe2000f8e18ff */
[----:B------:R-:W-:Y:S01]  /*2280*/  NOP ;  /* 0x0000000000007918 */ /* 0x000fe20000000000 */
[----:B-1----:R-:W-:Y:S02]  /*2290*/  SHF.L.U32 R0, R10, 0x1f, RZ ;  /* 0x0000001f0a007819 */ /* 0x002fe400000006ff */
[----:B------:R-:W-:Y:S02]  /*22a0*/  LEA R4, R11, UR6, 0x4 ;  /* 0x000000060b047c11 */ /* 0x000fe4000f8e20ff */
[----:B--2-4-:R-:W1:Y:S02]  /*22b0*/  SYNCS.PHASECHK.TRANS64.TRYWAIT P0, [R3+URZ+0xa0], R0 ;  /* 0x0000a000030075a7 */ /* 0x014e6400080011ff */
[----:B-1----:R-:W-:Y:S05]  /*22c0*/  @!P0 BRA `(.L_x_39) ;  /* 0x0000007800248947 */ /* 0x002fea0003800000 */
.L_x_136:
[----:B------:R-:W2:Y:S01]  /*22d0*/  LDS.128 R4, [R4+0x130] ;  /* 0x0001300004047984 */ /* 0x000ea20000000c00 */
[----:B------:R-:W-:Y:S01]  /*22e0*/  UISETP.GE.AND UP0, UPT, UR42, 0x1, UPT ;  /* 0x000000012a00788c */ /* 0x000fe2000bf06270 */
[----:B------:R-:W-:Y:S01]  /*22f0*/  @!PT LDS RZ, [RZ] ;  /* 0x00000000fffff984 */ /* 0x000fe20000000800 */
[----:B------:R-:W-:Y:S01]  /*2300*/  @!PT LDS RZ, [RZ] ;  /* 0x00000000fffff984 */ /* 0x000fe20000000800 */
[----:B------:R-:W-:Y:S01]  /*2310*/  @!PT LDS RZ, [RZ] ;  /* 0x00000000fffff984 */ /* 0x000fe20000000800 */
[----:B------:R-:W-:Y:S01]  /*2320*/  @!PT LDS RZ, [RZ] ;  /* 0x00000000fffff984 */ /* 0x000fe20000000800 */
[----:B------:R3:W-:Y:S06]  /*2330*/  MEMBAR.ALL.CTA ;  /* 0x0000000000007992 */ /* 0x0007ec0000008000 */
[----:B---3--:R-:W3:Y:S01]  /*2340*/  FENCE.VIEW.ASYNC.S ;  /* 0x00000000000073c6 */ /* 0x008ee20000000000 */
[----:B--2---:R-:W-:-:S13]  /*2350*/  LOP3.LUT P0, RZ, R6, 0x1, RZ, 0xc0, !PT ;  /* 0x0000000106ff7812 */ /* 0x004fda000780c0ff */
[----:B---3--:R-:W-:Y:S01]  /*2360*/  VOTEU.ANY UP1, P0 ;  /* 0x0000000000ff7886 */ /* 0x008fe20000020100 */
[----:B------:R-:W-:-:S13]  /*2370*/  PLOP3.LUT P0, PT, PT, PT, UP1, 0x80, 0x8 ;  /* 0x000000000008781c */ /* 0x000fda0003f0f018 */
[----:B-1----:R-:W-:Y:S02]  /*2380*/  @P0 LOP3.LUT R0, R5, 0xffff, RZ, 0xc0, !PT ;  /* 0x0000ffff05000812 */ /* 0x002fe400078ec0ff */
[----:B------:R-:W-:Y:S02]  /*2390*/  @P0 MOV R2, R4 ;  /* 0x0000000400020202 */ /* 0x000fe40000000f00 */
[----:B------:R-:W-:Y:S01]  /*23a0*/  @P0 R2UR UR7, R0 ;  /* 0x00000000000702ca */ /* 0x000fe200000e0000 */
[----:B------:R-:W-:Y:S01]  /*23b0*/  VIADD R0, R3, 0xb0 ;  /* 0x000000b003007836 */ /* 0x000fe20000000000 */
[----:B------:R-:W-:Y:S02]  /*23c0*/  @P0 SHF.R.U32.HI R4, RZ, 0x10, R5 ;  /* 0x00000010ff040819 */ /* 0x000fe40000011605 */
[----:B------:R-:W-:Y:S02]  /*23d0*/  @P0 R2UR UR8, R2 ;  /* 0x00000000020802ca */ /* 0x000fe400000e0000 */
[----:B------:R-:W-:-:S02]  /*23e0*/  PRMT R0, RZ, 0x654, R0 ;  /* 0x00000654ff007816 */ /* 0x000fc40000000000 */
[----:B------:R-:W-:Y:S02]  /*23f0*/  @P0 R2UR UR4, R4 ;  /* 0x00000000040402ca */ /* 0x000fe400000e0000 */
[----:B------:R1:W-:Y:S03]  /*2400*/  SYNCS.ARRIVE.TRANS64.RED.A1T0 RZ, [R0+URZ], RZ ;  /* 0x000000ff00ff79a7 */ /* 0x0003e600081004ff */
[----:B------:R-:W-:-:S04]  /*2410*/  @UP1 UMOV UR37, UR7 ;  /* 0x0000000700251c82 */ /* 0x000fc80008000000 */
[----:B------:R-:W-:-:S04]  /*2420*/  @UP1 UMOV UR38, UR8 ;  /* 0x0000000800261c82 */ /* 0x000fc80008000000 */
[----:B------:R-:W-:Y:S01]  /*2430*/  @UP1 UMOV UR36, UR4 ;  /* 0x0000000400241c82 */ /* 0x000fe20008000000 */
[----:B------:R-:W-:Y:S05]  /*2440*/  BRA.U !UP0, `(.L_x_40) ;  /* 0x0000000108d47547 */ /* 0x000fea000b800000 */
[----:B------:R-:W2:Y:S01]  /*2450*/  LDCU.128 UR12, c[0x0][0xb10] ;  /* 0x00016200ff0c77ac */ /* 0x000ea20008000c00 */
[----:B------:R-:W3:Y:S01]  /*2460*/  LDCU UR29, c[0x0][0xb20] ;  /* 0x00016400ff1d77ac */ /* 0x000ee20008000800 */
[----:B------:R-:W4:Y:S01]  /*2470*/  LDCU UR20, c[0x0][0xb0c] ;  /* 0x00016180ff1477ac */ /* 0x000f220008000800 */
[----:B------:R-:W1:Y:S01]  /*2480*/  LDCU.64 UR10, c[0x0][0xb28] ;  /* 0x00016500ff0a77ac */ /* 0x000e620008000a00 */
[----:B------:R-:W-:Y:S02]  /*2490*/  UISETP.NE.AND UP3, UPT, UR42, 0x1, UPT ;  /* 0x000000012a00788c */ /* 0x000fe4000bf65270 */
[----:B--2---:R-:W-:Y:S02]  /*24a0*/  UIMAD.WIDE.U32 UR16, UR39, UR15, URZ ;  /* 0x0000000f271072a5 */ /* 0x004fe4000f8e00ff */
[----:B------:R-:W-:Y:S02]  /*24b0*/  UIMAD.WIDE.U32 UR8, UR40, UR12, URZ ;  /* 0x0000000c280872a5 */ /* 0x000fe4000f8e00ff */
[----:B------:R-:W-:-:S02]  /*24c0*/  UISETP.NE.AND UP0, UPT, UR14, 0x1, UPT ;  /* 0x000000010e00788c */ /* 0x000fc4000bf05270 */
[----:B------:R-:W-:Y:S01]  /*24d0*/  UIMAD.WIDE.U32 UR22, UR37, UR15, URZ ;  /* 0x0000000f251672a5 */ /* 0x000fe2000f8e00ff */
[----:B------:R-:W-:Y:S02]  /*24e0*/  UMOV UR16, UR17 ;  /* 0x0000001100107c82 */ /* 0x000fe40008000000 */
[----:B------:R-:W-:Y:S01]  /*24f0*/  UMOV UR8, UR9 ;  /* 0x0000000900087c82 */ /* 0x000fe20008000000 */
[----:B---3--:R-:W-:Y:S02]  /*2500*/  USHF.R.U32.HI UR16, URZ, UR29, UR16 ;  /* 0x0000001dff107299 */ /* 0x008fe40008011610 */
[----:B----4-:R-:W-:Y:S02]  /*2510*/  UISETP.NE.AND UP2, UPT, UR20, 0x1, UPT ;  /* 0x000000011400788c */ /* 0x010fe4000bf45270 */
[----:B------:R-:W-:Y:S02]  /*2520*/  USHF.R.U32.HI UR8, URZ, UR13, UR8 ;  /* 0x0000000dff087299 */ /* 0x000fe40008011608 */
[----:B------:R-:W-:-:S02]  /*2530*/  USEL UR7, UR39, UR16, !UP0 ;  /* 0x0000001027077287 */ /* 0x000fc4000c000000 */
[----:B------:R-:W-:Y:S02]  /*2540*/  USEL UR8, UR40, UR8, !UP2 ;  /* 0x0000000828087287 */ /* 0x000fe4000d000000 */
[----:B-1----:R-:W-:Y:S01]  /*2550*/  UIMAD.WIDE.U32 UR16, UR7, UR10, URZ ;  /* 0x0000000a071072a5 */ /* 0x002fe2000f8e00ff */
[----:B------:R-:W-:Y:S01]  /*2560*/  UMOV UR4, UR23 ;  /* 0x0000001700047c82 */ /* 0x000fe20008000000 */
[----:B------:R-:W-:Y:S02]  /*2570*/  UIMAD.WIDE.U32 UR18, UR38, UR12, URZ ;  /* 0x0000000c261272a5 */ /* 0x000fe4000f8e00ff */
[----:B------:R-:W-:-:S03]  /*2580*/  UIMAD.WIDE.U32 UR22, UR8, UR10, URZ ;  /* 0x0000000a081672a5 */ /* 0x000fc6000f8e00ff */
[----:B------:R-:W-:Y:S01]  /*2590*/  UMOV UR16, UR17 ;  /* 0x0000001100107c82 */ /* 0x000fe20008000000 */
[----:B------:R-:W-:Y:S02]  /*25a0*/  USHF.R.U32.HI UR4, URZ, UR29, UR4 ;  /* 0x0000001dff047299 */ /* 0x000fe40008011604 */
[----:B------:R-:W-:Y:S01]  /*25b0*/  @UP3 USHF.R.U32.HI UR7, URZ, UR11, UR16 ;  /* 0x0000000bff073299 */ /* 0x000fe20008011610 */
[----:B------:R-:W-:Y:S01]  /*25c0*/  UMOV UR18, UR19 ;  /* 0x0000001300127c82 */ /* 0x000fe20008000000 */
[----:B------:R-:W-:Y:S01]  /*25d0*/  UMOV UR22, UR23 ;  /* 0x0000001700167c82 */ /* 0x000fe20008000000 */
[----:B------:R-:W-:Y:S02]  /*25e0*/  USHF.R.U32.HI UR13, URZ, UR13, UR18 ;  /* 0x0000000dff0d7299 */ /* 0x000fe40008011612 */
[----:B------:R-:W-:Y:S02]  /*25f0*/  USEL UR4, UR37, UR4, !UP0 ;  /* 0x0000000425047287 */ /* 0x000fe4000c000000 */
[----:B------:R-:W-:-:S02]  /*2600*/  @UP3 USHF.R.U32.HI UR8, URZ, UR11, UR22 ;  /* 0x0000000bff083299 */ /* 0x000fc40008011616 */
[----:B------:R-:W-:Y:S02]  /*2610*/  UIMAD UR9, UR42, UR7, URZ ;  /* 0x000000072a0972a4 */ /* 0x000fe4000f8e02ff */
[----:B------:R-:W-:Y:S02]  /*2620*/  USEL UR7, UR38, UR13, !UP2 ;  /* 0x0000000d26077287 */ /* 0x000fe4000d000000 */
[----:B------:R-:W-:Y:S02]  /*2630*/  UIMAD UR12, UR42, UR8, URZ ;  /* 0x000000082a0c72a4 */ /* 0x000fe4000f8e02ff */
[----:B------:R-:W-:Y:S02]  /*2640*/  UISETP.GE.AND UP0, UPT, UR4, UR9, UPT ;  /* 0x000000090400728c */ /* 0x000fe4000bf06270 */
[----:B------:R-:W-:Y:S02]  /*2650*/  UIMAD.WIDE.U32 UR16, UR4, UR10, URZ ;  /* 0x0000000a041072a5 */ /* 0x000fe4000f8e00ff */
[----:B------:R-:W-:-:S02]  /*2660*/  UISETP.GE.OR UP0, UPT, UR7, UR12, UP0 ;  /* 0x0000000c0700728c */ /* 0x000fc40008706670 */
        /* <DEDUP_REMOVED lines=19> */
.L_x_40:
[----:B------:R-:W2:Y:S02]  /*27a0*/  LDCU UR4, c[0x0][0xb30] ;  /* 0x00016600ff0477ac */ /* 0x000ea40008000800 */
[----:B--2---:R-:W-:-:S09]  /*27b0*/  UISETP.NE.AND UP0, UPT, UR4, 0x1, UPT ;  /* 0x000000010400788c */ /* 0x004fd2000bf05270 */
[----:B------:R-:W-:Y:S05]  /*27c0*/  BRA.U UP0, `(.L_x_41) ;  /* 0x0000000100447547 */ /* 0x000fea000b800000 */
        /* <DEDUP_REMOVED lines=17> */
.L_x_41:
[----:B------:R-:W-:Y:S01]  /*28e0*/  VIADD R11, R11, 0x1 ;  /* 0x000000010b0b7836 */ /* 0x000fe20000000000 */
[----:B------:R-:W-:Y:S02]  /*28f0*/  R2UR UR7, R77 ;  /* 0x000000004d0772ca */ /* 0x000fe400000e0000 */
[----:B------:R-:W-:Y:S02]  /*2900*/  R2UR UR4, R76 ;  /* 0x000000004c0472ca */ /* 0x000fe400000e0000 */
[C---:B------:R-:W-:Y:S02]  /*2910*/  ISETP.NE.AND P0, PT, R11.reuse, 0x2, PT ;  /* 0x000000020b00780c */ /* 0x040fe40003f05270 */
[----:B------:R-:W-:Y:S02]  /*2920*/  PLOP3.LUT P1, PT, PT, PT, PT, 0x80, 0x8 ;  /* 0x000000000008781c */ /* 0x000fe40003f2f070 */
[----:B-1----:R-:W-:Y:S02]  /*2930*/  SEL R0, RZ, 0x1, P0 ;  /* 0x00000001ff007807 */ /* 0x002fe40000000000 */
[----:B------:R-:W-:-:S02]  /*2940*/  SEL R11, R11, RZ, P0 ;  /* 0x000000ff0b0b7207 */ /* 0x000fc40000000000 */
[----:B------:R-:W-:Y:S01]  /*2950*/  LOP3.LUT R10, R10, R0, RZ, 0x3c, !PT ;  /* 0x000000000a0a7212 */ /* 0x000fe200078e3cff */
[----:B------:R-:W-:Y:S02]  /*2960*/  UIADD3 UR16, UPT, UPT, UR38, UR7, URZ ;  /* 0x0000000726107290 */ /* 0x000fe4000fffe0ff */
[----:B------:R-:W-:Y:S01]  /*2970*/  UIADD3 UR20, UPT, UPT, UR37, UR4, URZ ;  /* 0x0000000425147290 */ /* 0x000fe2000fffe0ff */
[----:B------:R-:W-:Y:S11]  /*2980*/  BRA.U UP1, `(.L_x_42) ;  /* 0xfffffff101307547 */ /* 0x000ff6000b83ffff */
[----:B------:R-:W-:Y:S01]  /*2990*/  UIADD3 UR7, UPT, UPT, UR6, 0x28, URZ ;  /* 0x0000002806077890 */ /* 0x000fe2000fffe0ff */
[----:B------:R-:W-:-:S03]  /*29a0*/  SHF.L.U32 R2, R12, 0x1f, RZ ;  /* 0x0000001f0c027819 */ /* 0x000fc600000006ff */
[----:B------:R-:W-:-:S09]  /*29b0*/  ULEA UR4, UR5, UR7, 0x3 ;  /* 0x0000000705047291 */ /* 0x000fd2000f8e18ff */
[----:B------:R-:W1:Y:S02]  /*29c0*/  SYNCS.PHASECHK.TRANS64.TRYWAIT P0, [UR4], R2 ;  /* 0x00000002ff0075a7 */ /* 0x000e640008001104 */
[----:B-1----:R-:W-:Y:S05]  /*29d0*/  @!P0 BRA `(.L_x_43) ;  /* 0x0000007000748947 */ /* 0x002fea0003800000 */
.L_x_138:
[----:B------:R-:W-:-:S04]  /*29e0*/  UIADD3 UR4, UPT, UPT, UR5, 0x1, URZ ;  /* 0x0000000105047890 */ /* 0x000fc8000fffe0ff */
[----:B------:R-:W-:-:S04]  /*29f0*/  UISETP.NE.AND UP0, UPT, UR4, 0x5, UPT ;  /* 0x000000050400788c */ /* 0x000fc8000bf05270 */
[----:B------:R-:W-:Y:S02]  /*2a00*/  USEL UR6, URZ, 0x1, UP0 ;  /* 0x00000001ff067887 */ /* 0x000fe40008000000 */
[----:B------:R-:W-:-:S04]  /*2a10*/  USEL UR4, UR4, URZ, UP0 ;  /* 0x000000ff04047287 */ /* 0x000fc80008000000 */
[----:B------:R-:W-:Y:S01]  /*2a20*/  ULEA UR5, UR4, UR7, 0x3 ;  /* 0x0000000704057291 */ /* 0x000fe2000f8e18ff */
[----:B-1----:R-:W-:-:S04]  /*2a30*/  LOP3.LUT R2, R12, UR6, RZ, 0x3c, !PT ;  /* 0x000000060c027c12 */ /* 0x002fc8000f8e3cff */
[----:B------:R-:W-:-:S04]  /*2a40*/  SHF.L.U32 R3, R2, 0x1f, RZ ;  /* 0x0000001f02037819 */ /* 0x000fc800000006ff */
[----:B------:R-:W1:Y:S02]  /*2a50*/  SYNCS.PHASECHK.TRANS64.TRYWAIT P0, [UR5], R3 ;  /* 0x00000003ff0075a7 */ /* 0x000e640008001105 */
[----:B-1----:R-:W-:Y:S05]  /*2a60*/  @!P0 BRA `(.L_x_44) ;  /* 0x0000007000688947 */ /* 0x002fea0003800000 */
.L_x_140:
[----:B------:R-:W-:-:S04]  /*2a70*/  UIADD3 UR4, UPT, UPT, UR4, 0x1, URZ ;  /* 0x0000000104047890 */ /* 0x000fc8000fffe0ff */
[----:B------:R-:W-:-:S04]  /*2a80*/  UISETP.NE.AND UP0, UPT, UR4, 0x5, UPT ;  /* 0x000000050400788c */ /* 0x000fc8000bf05270 */
[----:B------:R-:W-:Y:S02]  /*2a90*/  USEL UR6, URZ, 0x1, UP0 ;  /* 0x00000001ff067887 */ /* 0x000fe40008000000 */
[----:B------:R-:W-:-:S04]  /*2aa0*/  USEL UR4, UR4, URZ, UP0 ;  /* 0x000000ff04047287 */ /* 0x000fc80008000000 */
[----:B------:R-:W-:Y:S01]  /*2ab0*/  ULEA UR5, UR4, UR7, 0x3 ;  /* 0x0000000704057291 */ /* 0x000fe2000f8e18ff */
[----:B------:R-:W-:-:S04]  /*2ac0*/  LOP3.LUT R2, R2, UR6, RZ, 0x3c, !PT ;  /* 0x0000000602027c12 */ /* 0x000fc8000f8e3cff */
[----:B-1----:R-:W-:-:S04]  /*2ad0*/  SHF.L.U32 R3, R2, 0x1f, RZ ;  /* 0x0000001f02037819 */ /* 0x002fc800000006ff */
[----:B------:R-:W1:Y:S02]  /*2ae0*/  SYNCS.PHASECHK.TRANS64.TRYWAIT P0, [UR5], R3 ;  /* 0x00000003ff0075a7 */ /* 0x000e640008001105 */
[----:B-1----:R-:W-:Y:S05]  /*2af0*/  @!P0 BRA `(.L_x_45) ;  /* 0x00000070005c8947 */ /* 0x002fea0003800000 */
.L_x_142:
        /* <DEDUP_REMOVED lines=9> */
.L_x_144:
[----:B------:R-:W-:-:S04]  /*2b90*/  UIADD3 UR4, UPT, UPT, UR4, 0x1, URZ ;  /* 0x0000000104047890 */ /* 0x000fc8000fffe0ff */
[----:B------:R-:W-:-:S04]  /*2ba0*/  UISETP.NE.AND UP0, UPT, UR4, 0x5, UPT ;  /* 0x000000050400788c */ /* 0x000fc8000bf05270 */
[----:B------:R-:W-:Y:S02]  /*2bb0*/  USEL UR5, URZ, 0x1, UP0 ;  /* 0x00000001ff057887 */ /* 0x000fe40008000000 */
[----:B------:R-:W-:-:S04]  /*2bc0*/  USEL UR4, UR4, URZ, UP0 ;  /* 0x000000ff04047287 */ /* 0x000fc80008000000 */
[----:B------:R-:W-:Y:S01]  /*2bd0*/  ULEA UR4, UR4, UR7, 0x3 ;  /* 0x0000000704047291 */ /* 0x000fe2000f8e18ff */
[----:B------:R-:W-:-:S04]  /*2be0*/  LOP3.LUT R2, R2, UR5, RZ, 0x3c, !PT ;  /* 0x0000000502027c12 */ /* 0x000fc8000f8e3cff */
[----:B------:R-:W-:Y:S01]  /*2bf0*/  SHF.L.U32 R2, R2, 0x1f, RZ ;  /* 0x0000001f02027819 */ /* 0x000fe200000006ff */
[----:B-1----:R-:W-:-:S07]  /*2c00*/  IMAD.U32 R0, RZ, RZ, UR4 ;  /* 0x00000004ff007e24 */ /* 0x002fce000f8e00ff */
.L_x_47:
[----:B-1----:R1:W2:Y:S02]  /*2c10*/  SYNCS.PHASECHK.TRANS64.TRYWAIT P0, [R0+URZ], R2 ;  /* 0x00000002000075a7 */ /* 0x0022a400080011ff */
[----:B--2---:R-:W-:Y:S05]  /*2c20*/  @!P0 NANOSLEEP.SYNCS 0x989680 ;  /* 0x009896800000895d */ /* 0x004fea0003900000 */
[----:B------:R-:W2:Y:S02]  /*2c30*/  @!P0 SYNCS.PHASECHK.TRANS64 P0, [R0+URZ], R2 ;  /* 0x00000002000085a7 */ /* 0x000ea400080010ff */
[----:B--2---:R-:W-:Y:S05]  /*2c40*/  @P0 EXIT ;  /* 0x000000000000094d */ /* 0x004fea0003800000 */
[----:B------:R-:W-:Y:S05]  /*2c50*/  BRA `(.L_x_47) ;  /* 0xfffffffc00ec7947 */ /* 0x000fea000383ffff */
.L_x_22:
[----:B------:R-:W-:-:S04]  /*2c60*/  UISETP.NE.AND UP0, UPT, UR45, URZ, UPT ;  /* 0x000000ff2d00728c */ /* 0x000fc8000bf05270 */
[----:B------:R-:W-:-:S09]  /*2c70*/  UISETP.NE.OR UP0, UPT, UR17, 0x1, UP0 ;  /* 0x000000011100788c */ /* 0x000fd20008705670 */
[----:B------:R-:W-:Y:S05]  /*2c80*/  BRA.U UP0, `(.L_x_48) ;  /* 0x0000000500487547 */ /* 0x000fea000b800000 */
[----:B------:R-:W-:Y:S01]  /*2c90*/  ISETP.GE.U32.AND P2, PT, R0, 0x8, PT ;  /* 0x000000080000780c */ /* 0x000fe20003f46070 */
[----:B------:R-:W-:Y:S01]  /*2ca0*/  IMAD.MOV.U32 R12, RZ, RZ, 0x1 ;  /* 0x00000001ff0c7424 */ /* 0x000fe200078e00ff */
[----:B------:R-:W-:Y:S02]  /*2cb0*/  CS2R R10, SRZ ;  /* 0x00000000000a7805 */ /* 0x000fe4000001ff00 */
[----:B------:R-:W-:Y:S01]  /*2cc0*/  CS2R R8, SRZ ;  /* 0x0000000000087805 */ /* 0x000fe2000001ff00 */
[----:B------:R-:W-:Y:S01]  /*2cd0*/  UMOV UR6, 0x400 ;  /* 0x0000040000067882 */ /* 0x000fe20000000000 */
[----:B------:R-:W-:Y:S01]  /*2ce0*/  UMOV UR5, URZ ;  /* 0x000000ff00057c82 */ /* 0x000fe20008000000 */
[----:B------:R-:W-:-:S12]  /*2cf0*/  ULEA UR6, UR45, UR6, 0x18 ;  /* 0x000000062d067291 */ /* 0x000fd8000f8ec0ff */
.L_x_52:
[----:B------:R-:W-:Y:S02]  /*2d00*/  LEA R2, R8, UR6, 0x3 ;  /* 0x0000000608027c11 */ /* 0x000fe4000f8e18ff */
[----:B------:R-:W-:-:S03]  /*2d10*/  SHF.L.U32 R4, R9, 0x1f, RZ ;  /* 0x0000001f09047819 */ /* 0x000fc600000006ff */
[----:B------:R-:W-:Y:S01]  /*2d20*/  VIADD R5, R2, 0x110 ;  /* 0x0000011002057836 */ /* 0x000fe20000000000 */
[----:B------:R-:W2:Y:S02]  /*2d30*/  SYNCS.PHASECHK.TRANS64.TRYWAIT P0, [R2+URZ+0x100], R4 ;  /* 0x00010004020075a7 */ /* 0x000ea400080011ff */
[----:B--2---:R-:W-:Y:S05]  /*2d40*/  @!P0 BRA `(.L_x_49) ;  /* 0x0000006c00f88947 */ /* 0x004fea0003800000 */
.L_x_145:
[----:B------:R-:W-:Y:S01]  /*2d50*/  ULEA UR4, UR5, UR6, 0x3 ;  /* 0x0000000605047291 */ /* 0x000fe2000f8e18ff */
[----:B--2---:R-:W-:Y:S01]  /*2d60*/  PRMT R2, RZ, 0x654, R5 ;  /* 0x00000654ff027816 */ /* 0x004fe20000000005 */
[----:B------:R-:W-:Y:S01]  /*2d70*/  @!P2 IMAD.MOV.U32 R4, RZ, RZ, 0x10 ;  /* 0x00000010ff04a424 */ /* 0x000fe200078e00ff */
[----:B------:R-:W-:Y:S01]  /*2d80*/  SHF.L.U32 R5, R12, 0x1f, RZ ;  /* 0x0000001f0c057819 */ /* 0x000fe200000006ff */
[----:B------:R-:W-:Y:S01]  /*2d90*/  UIADD3 UR7, UPT, UPT, UR4, 0xa0, URZ ;  /* 0x000000a004077890 */ /* 0x000fe2000fffe0ff */
[----:B------:R2:W-:Y:S05]  /*2da0*/  SYNCS.ARRIVE.TRANS64.RED.A1T0 RZ, [R2+URZ], RZ ;  /* 0x000000ff02ff79a7 */ /* 0x0005ea00081004ff */
[----:B------:R-:W-:Y:S01]  /*2db0*/  IMAD.U32 R6, RZ, RZ, UR7 ;  /* 0x00000007ff067e24 */ /* 0x000fe2000f8e00ff */
[----:B------:R-:W3:Y:S04]  /*2dc0*/  SYNCS.PHASECHK.TRANS64.TRYWAIT P0, [UR4+0xb0], R5 ;  /* 0x0000b005ff0075a7 */ /* 0x000ee80008001104 */
[----:B------:R-:W-:Y:S01]  /*2dd0*/  PRMT R6, R0, 0x654, R6 ;  /* 0x0000065400067816 */ /* 0x000fe20000000006 */
[----:B--23--:R-:W-:Y:S06]  /*2de0*/  @!P0 BRA `(.L_x_50) ;  /* 0x0000006c00e48947 */ /* 0x00cfec0003800000 */
.L_x_147:
[----:B------:R-:W-:Y:S01]  /*2df0*/  ULEA UR8, UR5, UR6, 0x4 ;  /* 0x0000000605087291 */ /* 0x000fe2000f8e20ff */
[----:B------:R-:W-:Y:S01]  /*2e00*/  SEL R3, R6, R3, !P2 ;  /* 0x0000000306037207 */ /* 0x000fe20005000000 */
[----:B------:R-:W-:Y:S01]  /*2e10*/  UIADD3 UR9, UPT, UPT, UR4, 0xa0, URZ ;  /* 0x000000a004097890 */ /* 0x000fe2000fffe0ff */
[----:B--2---:R-:W-:Y:S01]  /*2e20*/  LEA R2, R11, UR6, 0x3 ;  /* 0x000000060b027c11 */ /* 0x004fe2000f8e18ff */
[----:B------:R-:W-:Y:S01]  /*2e30*/  UIADD3 UR8, UPT, UPT, UR8, 0x130, URZ ;  /* 0x0000013008087890 */ /* 0x000fe2000fffe0ff */
[----:B------:R2:W-:Y:S01]  /*2e40*/  @!P2 SYNCS.ARRIVE.TRANS64.RED RZ, [R3+URZ], R4 ;  /* 0x0000000403ffa9a7 */ /* 0x0005e200080004ff */
[----:B------:R-:W-:Y:S01]  /*2e50*/  UIADD3 UR4, UPT, UPT, UR5, 0x1, URZ ;  /* 0x0000000105047890 */ /* 0x000fe2000fffe0ff */
[----:B------:R-:W-:-:S03]  /*2e60*/  VIADD R8, R8, 0x1 ;  /* 0x0000000108087836 */ /* 0x000fc60000000000 */
[----:B------:R-:W-:Y:S02]  /*2e70*/  UISETP.NE.AND UP0, UPT, UR4, 0x2, UPT ;  /* 0x000000020400788c */ /* 0x000fe4000bf05270 */
[----:B------:R-:W-:Y:S01]  /*2e80*/  ISETP.NE.AND P0, PT, R8, 0x2, PT ;  /* 0x000000020800780c */ /* 0x000fe20003f05270 */
[----:B------:R-:W-:Y:S06]  /*2e90*/  UGETNEXTWORKID.BROADCAST [UR8], [UR9] ;  /* 0x00000000080073ca */ /* 0x000fec0008000100 */
[----:B------:R-:W-:Y:S02]  /*2ea0*/  USEL UR7, URZ, 0x1, UP0 ;  /* 0x00000001ff077887 */ /* 0x000fe40008000000 */
[----:B------:R-:W-:-:S04]  /*2eb0*/  USEL UR5, UR4, URZ, UP0 ;  /* 0x000000ff04057287 */ /* 0x000fc80008000000 */
[----:B------:R-:W-:Y:S02]  /*2ec0*/  LOP3.LUT R12, R12, UR7, RZ, 0x3c, !PT ;  /* 0x000000070c0c7c12 */ /* 0x000fe4000f8e3cff */
[----:B--2---:R-:W-:-:S04]  /*2ed0*/  SHF.L.U32 R4, R10, 0x1f, RZ ;  /* 0x0000001f0a047819 */ /* 0x004fc800000006ff */
[----:B------:R-:W2:Y:S02]  /*2ee0*/  SYNCS.PHASECHK.TRANS64.TRYWAIT P1, [R2+URZ+0xa0], R4 ;  /* 0x0000a004020075a7 */ /* 0x000ea400080211ff */
[----:B--2---:R-:W-:Y:S05]  /*2ef0*/  @!P1 BRA `(.L_x_51) ;  /* 0x0000006c00b89947 */ /* 0x004fea0003800000 */
.L_x_148:
[C---:B--2---:R-:W-:Y:S01]  /*2f00*/  LEA R4, R11.reuse, UR6, 0x4 ;  /* 0x000000060b047c11 */ /* 0x044fe2000f8e20ff */
[----:B------:R-:W-:Y:S01]  /*2f10*/  VIADD R2, R2, 0xb0 ;  /* 0x000000b002027836 */ /* 0x000fe20000000000 */
[----:B------:R-:W-:Y:S01]  /*2f20*/  SEL R8, R8, RZ, P0 ;  /* 0x000000ff08087207 */ /* 0x000fe20000000000 */
[----:B------:R-:W-:-:S03]  /*2f30*/  VIADD R11, R11, 0x1 ;  /* 0x000000010b0b7836 */ /* 0x000fc60000000000 */
[----:B------:R-:W2:Y:S01]  /*2f40*/  LDS.128 R4, [R4+0x130] ;  /* 0x0001300004047984 */ /* 0x000ea20000000c00 */
[----:B------:R-:W-:Y:S02]  /*2f50*/  PRMT R2, RZ, 0x654, R2 ;  /* 0x00000654ff027816 */ /* 0x000fe40000000002 */
[C---:B------:R-:W-:Y:S01]  /*2f60*/  ISETP.NE.AND P1, PT, R11.reuse, 0x2, PT ;  /* 0x000000020b00780c */ /* 0x040fe20003f25270 */
[----:B------:R-:W-:Y:S01]  /*2f70*/  @!PT LDS RZ, [RZ] ;  /* 0x00000000fffff984 */ /* 0x000fe20000000800 */
[----:B------:R-:W-:Y:S01]  /*2f80*/  @!PT LDS RZ, [RZ] ;  /* 0x00000000fffff984 */ /* 0x000fe20000000800 */
[----:B------:R-:W-:Y:S01]  /*2f90*/  @!PT LDS RZ, [RZ] ;  /* 0x00000000fffff984 */ /* 0x000fe20000000800 */
[----:B------:R-:W-:Y:S01]  /*2fa0*/  @!PT LDS RZ, [RZ] ;  /* 0x00000000fffff984 */ /* 0x000fe20000000800 */
[----:B------:R3:W-:Y:S06]  /*2fb0*/  MEMBAR.ALL.CTA ;  /* 0x0000000000007992 */ /* 0x0007ec0000008000 */
[----:B---3--:R-:W3:Y:S01]  /*2fc0*/  FENCE.VIEW.ASYNC.S ;  /* 0x00000000000073c6 */ /* 0x008ee20000000000 */
[----:B------:R-:W-:Y:S01]  /*2fd0*/  SEL R11, R11, RZ, P1 ;  /* 0x000000ff0b0b7207 */ /* 0x000fe20000800000 */
[----:B---3--:R3:W-:Y:S01]  /*2fe0*/  SYNCS.ARRIVE.TRANS64.RED.A1T0 RZ, [R2+URZ], RZ ;  /* 0x000000ff02ff79a7 */ /* 0x0087e200081004ff */
[----:B--2---:R-:W-:-:S02]  /*2ff0*/  LOP3.LUT P3, RZ, R6, 0x1, RZ, 0xc0, !PT ;  /* 0x0000000106ff7812 */ /* 0x004fc4000786c0ff */
[----:B------:R-:W-:-:S04]  /*3000*/  SEL R4, RZ, 0x1, P1 ;  /* 0x00000001ff047807 */ /* 0x000fc80000800000 */
[----:B------:R-:W-:Y:S02]  /*3010*/  LOP3.LUT R10, R10, R4, RZ, 0x3c, !PT ;  /* 0x000000040a0a7212 */ /* 0x000fe400078e3cff */
[----:B---3--:R-:W-:-:S04]  /*3020*/  SEL R2, RZ, 0x1, P0 ;  /* 0x00000001ff027807 */ /* 0x008fc80000000000 */
[----:B------:R-:W-:Y:S01]  /*3030*/  LOP3.LUT R9, R9, R2, RZ, 0x3c, !PT ;  /* 0x0000000209097212 */ /* 0x000fe200078e3cff */
[----:B------:R-:W-:Y:S06]  /*3040*/  @P3 BRA `(.L_x_52) ;  /* 0xfffffffc002c3947 */ /* 0x000fec000383ffff */
[----:B------:R-:W-:Y:S01]  /*3050*/  ULEA UR4, UR5, UR6, 0x3 ;  /* 0x0000000605047291 */ /* 0x000fe2000f8e18ff */
[----:B------:R-:W-:-:S08]  /*3060*/  SHF.L.U32 R2, R12, 0x1f, RZ ;  /* 0x0000001f0c027819 */ /* 0x000fd000000006ff */
[----:B------:R-:W2:Y:S02]  /*3070*/  SYNCS.PHASECHK.TRANS64 P0, [UR4+0xb0], R2 ;  /* 0x0000b002ff0075a7 */ /* 0x000ea40008001004 */
[----:B--2---:R-:W-:Y:S05]  /*3080*/  @P0 BRA `(.L_x_53) ;  /* 0x0000000000080947 */ /* 0x004fea0003800000 */
[----:B------:R-:W2:Y:S02]  /*3090*/  SYNCS.PHASECHK.TRANS64.TRYWAIT P0, [UR4+0xb0], R2 ;  /* 0x0000b002ff0075a7 */ /* 0x000ea40008001104 */
[----:B--2---:R-:W-:Y:S05]  /*30a0*/  @!P0 BRA `(.L_x_54) ;  /* 0x0000006c00608947 */ /* 0x004fea0003800000 */
.L_x_53:
[----:B------:R-:W-:-:S04]  /*30b0*/  UIADD3 UR7, UPT, UPT, UR5, 0x1, URZ ;  /* 0x0000000105077890 */ /* 0x000fc8000fffe0ff */
[----:B------:R-:W-:-:S04]  /*30c0*/  UISETP.NE.AND UP0, UPT, UR7, 0x2, UPT ;  /* 0x000000020700788c */ /* 0x000fc8000bf05270 */
[----:B------:R-:W-:Y:S02]  /*30d0*/  USEL UR8, URZ, 0x1, UP0 ;  /* 0x00000001ff087887 */ /* 0x000fe40008000000 */
[----:B------:R-:W-:-:S04]  /*30e0*/  USEL UR7, UR7, URZ, UP0 ;  /* 0x000000ff07077287 */ /* 0x000fc80008000000 */
[----:B------:R-:W-:Y:S01]  /*30f0*/  ULEA UR7, UR7, UR6, 0x3 ;  /* 0x0000000607077291 */ /* 0x000fe2000f8e18ff */
[----:B--2---:R-:W-:-:S04]  /*3100*/  LOP3.LUT R2, R12, UR8, RZ, 0x3c, !PT ;  /* 0x000000080c027c12 */ /* 0x004fc8000f8e3cff */
[----:B------:R-:W-:-:S04]  /*3110*/  SHF.L.U32 R0, R2, 0x1f, RZ ;  /* 0x0000001f02007819 */ /* 0x000fc800000006ff */
[----:B------:R-:W2:Y:S02]  /*3120*/  SYNCS.PHASECHK.TRANS64 P0, [UR7+0xb0], R0 ;  /* 0x0000b000ff0075a7 */ /* 0x000ea40008001007 */
[----:B-12---:R-:W-:Y:S05]  /*3130*/  @P0 EXIT ;  /* 0x000000000000094d */ /* 0x006fea0003800000 */
[----:B------:R-:W-:Y:S02]  /*3140*/  SHF.L.U32 R2, R2, 0x1f, RZ ;  /* 0x0000001f02027819 */ /* 0x000fe400000006ff */
[----:B------:R-:W-:-:S07]  /*3150*/  MOV R0, UR7 ;  /* 0x0000000700007c02 */ /* 0x000fce0008000f00 */
.L_x_55:
[----:B-1----:R1:W2:Y:S02]  /*3160*/  SYNCS.PHASECHK.TRANS64.TRYWAIT P0, [R0+URZ+0xb0], R2 ;  /* 0x0000b002000075a7 */ /* 0x0022a400080011ff */
[----:B--2---:R-:W-:Y:S05]  /*3170*/  @!P0 NANOSLEEP.SYNCS 0x989680 ;  /* 0x009896800000895d */ /* 0x004fea0003900000 */
[----:B------:R-:W2:Y:S02]  /*3180*/  @!P0 SYNCS.PHASECHK.TRANS64 P0, [R0+URZ+0xb0], R2 ;  /* 0x0000b002000085a7 */ /* 0x000ea400080010ff */
[----:B--2---:R-:W-:Y:S05]  /*3190*/  @P0 EXIT ;  /* 0x000000000000094d */ /* 0x004fea0003800000 */
[----:B------:R-:W-:Y:S05]  /*31a0*/  BRA `(.L_x_55) ;  /* 0xfffffffc00ec7947 */ /* 0x000fea000383ffff */
.L_x_48:
[----:B------:R-:W-:Y:S05]  /*31b0*/  BRA.U UP4, `(.L_x_56) ;  /* 0x0000000d04d47547 */ /* 0x000fea000b800000 */
[----:B------:R-:W-:Y:S01]  /*31c0*/  UMOV UR4, 0x40 ;  /* 0x0000004000047882 */ /* 0x000fe20000000000 */
[----:B------:R-:W-:Y:S01]  /*31d0*/  NOP ;  /* 0x0000000000007918 */ /* 0x000fe20000000000 */
[----:B------:R-:W-:Y:S01]  /*31e0*/  ULEA UR5, UR45, UR4, 0x18 ;  /* 0x000000042d057291 */ /* 0x000fe2000f8ec0ff */
[----:B------:R-:W-:Y:S02]  /*31f0*/  UMOV UR6, 0x400 ;  /* 0x0000040000067882 */ /* 0x000fe40000000000 */
[----:B------:R-:W-:-:S06]  /*3200*/  ULEA UR6, UR45, UR6, 0x18 ;  /* 0x000000062d067291 */ /* 0x000fcc000f8ec0ff */
[----:B------:R-:W2:Y:S02]  /*3210*/  LDS.U8 R0, [UR5+0x1c] ;  /* 0x00001c05ff007984 */ /* 0x000ea40008000000 */
[----:B--2---:R-:W-:-:S13]  /*3220*/  ISETP.NE.AND P0, PT, R0, RZ, PT ;  /* 0x000000ff0000720c */ /* 0x004fda0003f05270 */
[----:B------:R-:W-:Y:S05]  /*3230*/  @P0 BRA `(.L_x_57) ;  /* 0x0000000000580947 */ /* 0x000fea0003800000 */
[----:B------:R-:W-:-:S13]  /*3240*/  ELECT P0, URZ, PT ;  /* 0x0000000000ff782f */ /* 0x000fda0003800000 */
[----:B------:R-:W-:Y:S05]  /*3250*/  @!P0 BRA `(.L_x_58) ;  /* 0x0000000000608947 */ /* 0x000fea0003800000 */
[----:B------:R-:W-:Y:S01]  /*3260*/  UMOV UR4, 0x10 ;  /* 0x0000001000047882 */ /* 0x000fe20000000000 */
[----:B------:R-:W-:Y:S01]  /*3270*/  HFMA2 R0, -RZ, RZ, 0, 5.9604644775390625e-08 ;  /* 0x00000001ff007431 */ /* 0x000fe200000001ff */
[----:B------:R-:W-:-:S03]  /*3280*/  MOV R3, 0xffff ;  /* 0x0000ffff00037802 */ /* 0x000fc60000000f00 */
[----:B------:R-:W-:Y:S04]  /*3290*/  DEPBAR.LE SB2, 0x36 ;  /* 0x0000ad800000791a */ /* 0x000fe80000000000 */
[----:B------:R-:W2:Y:S02]  /*32a0*/  UTCATOMSWS.FIND_AND_SET.ALIGN UP0, UR4, UR4 ;  /* 0x00000004000475e3 */ /* 0x000ea40008000800 */
[----:B--2---:R-:W-:Y:S01]  /*32b0*/  MOV R4, UR4 ;  /* 0x0000000400047c02 */ /* 0x004fe20008000f00 */
[----:B------:R-:W-:Y:S06]  /*32c0*/  BRA.U UP0, `(.L_x_59) ;  /* 0x0000000100187547 */ /* 0x000fec000b800000 */
.L_x_60:
[----:B------:R-:W-:Y:S05]  /*32d0*/  NANOSLEEP 0x64 ;  /* 0x000000640000795d */ /* 0x000fea0003800000 */
[----:B------:R-:W-:-:S05]  /*32e0*/  UMOV UR4, 0x10 ;  /* 0x0000001000047882 */ /* 0x000fca0000000000 */
[----:B------:R-:W-:Y:S04]  /*32f0*/  DEPBAR.LE SB2, 0x36 ;  /* 0x0000ad800000791a */ /* 0x000fe80000000000 */
[----:B------:R-:W2:Y:S02]  /*3300*/  UTCATOMSWS.FIND_AND_SET.ALIGN UP0, UR4, UR4 ;  /* 0x00000004000475e3 */ /* 0x000ea40008000800 */
[----:B--2---:R-:W-:Y:S01]  /*3310*/  MOV R4, UR4 ;  /* 0x0000000400047c02 */ /* 0x004fe20008000f00 */
[----:B------:R-:W-:Y:S05]  /*3320*/  BRA.U !UP0, `(.L_x_60) ;  /* 0xfffffffd08e87547 */ /* 0x000fea000b83ffff */
.L_x_59:
[-C--:B------:R-:W-:Y:S02]  /*3330*/  SHF.L.U32 R3, R3, R4.reuse, RZ ;  /* 0x0000000403037219 */ /* 0x080fe400000006ff */
[----:B------:R-:W-:Y:S01]  /*3340*/  SHF.L.U32 R0, R0, R4, RZ ;  /* 0x0000000400007219 */ /* 0x000fe200000006ff */
[----:B------:R-:W-:Y:S02]  /*3350*/  IMAD.SHL.U32 R4, R4, 0x20, RZ ;  /* 0x0000002004047824 */ /* 0x000fe400078e00ff */
[----:B------:R2:W-:Y:S04]  /*3360*/  ATOMS.OR RZ, [UR5+0x14], R3 ;  /* 0x00001403ffff798c */ /* 0x0005e8000b000005 */
[----:B------:R2:W-:Y:S04]  /*3370*/  ATOMS.OR RZ, [UR5+0x18], R0 ;  /* 0x00001800ffff798c */ /* 0x0005e8000b000005 */
[----:B------:R2:W-:Y:S01]  /*3380*/  STS [UR6+0x150], R4 ;  /* 0x00015004ff007988 */ /* 0x0005e20008000806 */
[----:B------:R-:W-:Y:S05]  /*3390*/  BRA `(.L_x_58) ;  /* 0x0000000000107947 */ /* 0x000fea0003800000 */
.L_x_57:
[----:B------:R-:W-:Y:S02]  /*33a0*/  MOV R0, 0xffffffff ;  /* 0xffffffff00007802 */ /* 0x000fe40000000f00 */
[----:B------:R-:W-:-:S03]  /*33b0*/  MOV R4, 0x33e0 ;  /* 0x000033e000047802 */ /* 0x000fc60000000f00 */
[----:B------:R2:W-:Y:S04]  /*33c0*/  STS [UR6+0x150], R0 ;  /* 0x00015000ff007988 */ /* 0x0005e80008000806 */
[----:B-12--5:R-:W-:Y:S05]  /*33d0*/  CALL.REL.NOINC `($__internal_1_$__cuda_sm10x_tcgen05_guardrail_trap_phase_invalid_during_alloc) ;  /* 0x0000007000a87944 */ /* 0x026fea0003c00000 */
.L_x_58:
[----:B------:R-:W-:Y:S05]  /*33e0*/  WARPSYNC.ALL ;  /* 0x0000000000007948 */ /* 0x000fea0003800000 */
[----:B------:R-:W3:Y:S01]  /*33f0*/  S2UR UR4, SR_CgaCtaId ;  /* 0x00000000000479c3 */ /* 0x000ee20000008800 */
[----:B------:R-:W-:Y:S01]  /*3400*/  UMOV UR26, 0x400 ;  /* 0x00000400001a7882 */ /* 0x000fe20000000000 */
[----:B------:R-:W-:-:S06]  /*3410*/  NOP ;  /* 0x0000000000007918 */ /* 0x000fcc0000000000 */
[----:B------:R-:W-:Y:S06]  /*3420*/  BAR.ARV 0x6, 0xa0 ;  /* 0x0182800000007b1d */ /* 0x000fec0000002000 */
[----:B------:R-:W4:Y:S01]  /*3430*/  LDCU UR5, c[0x0][0x38c] ;  /* 0x00007180ff0577ac */ /* 0x000f220008000800 */
[----:B------:R-:W-:Y:S01]  /*3440*/  LOP3.LUT R2, R2, 0xffff, RZ, 0xc0, !PT ;  /* 0x0000ffff02027812 */ /* 0x000fe200078ec0ff */
[----:B------:R-:W-:Y:S01]  /*3450*/  IMAD.MOV.U32 R11, RZ, RZ, 0x1 ;  /* 0x00000001ff0b7424 */ /* 0x000fe200078e00ff */
[----:B------:R-:W-:Y:S01]  /*3460*/  CS2R R8, SRZ ;  /* 0x0000000000087805 */ /* 0x000fe2000001ff00 */
[----:B------:R-:W1:Y:S01]  /*3470*/  LDCU UR7, c[0x0][0x38c] ;  /* 0x00007180ff0777ac */ /* 0x000e620008000800 */
[----:B------:R-:W-:Y:S01]  /*3480*/  R2UR UR27, R2 ;  /* 0x00000000021b72ca */ /* 0x000fe200000e0000 */
[----:B------:R-:W-:Y:S01]  /*3490*/  IMAD.MOV.U32 R10, RZ, RZ, RZ ;  /* 0x000000ffff0a7224 */ /* 0x000fe200078e00ff */
[----:B------:R-:W-:Y:S01]  /*34a0*/  UMOV UR30, URZ ;  /* 0x000000ff001e7c82 */ /* 0x000fe20008000000 */
[----:B------:R-:W-:Y:S01]  /*34b0*/  UMOV UR24, URZ ;  /* 0x000000ff00187c82 */ /* 0x000fe20008000000 */
[----:B---3--:R-:W-:Y:S01]  /*34c0*/  ULEA UR26, UR4, UR26, 0x18 ;  /* 0x0000001a041a7291 */ /* 0x008fe2000f8ec0ff */
[----:B------:R-:W-:Y:S01]  /*34d0*/  UMOV UR38, 0x0 ;  /* 0x0000000000267882 */ /* 0x000fe20000000000 */
[----:B------:R-:W-:-:S02]  /*34e0*/  UMOV UR39, 0x44004a0 ;  /* 0x044004a000277882 */ /* 0x000fc40000000000 */
[----:B------:R-:W-:Y:S02]  /*34f0*/  UIADD3 UR4, UPT, UPT, UR26, 0x6400, URZ ;  /* 0x000064001a047890 */ /* 0x000fe4000fffe0ff */
[----:B------:R-:W-:Y:S02]  /*3500*/  UIADD3 UR6, UPT, UPT, UR26, 0x10400, URZ ;  /* 0x000104001a067890 */ /* 0x000fe4000fffe0ff */
[----:B----4-:R-:W-:Y:S01]  /*3510*/  UIADD3 UR5, UPT, UPT, UR5, 0x7f, URZ ;  /* 0x0000007f05057890 */ /* 0x010fe2000fffe0ff */
[----:B--2---:R-:W2:Y:S01]  /*3520*/  LDS R0, [UR26+0x150] ;  /* 0x0001501aff007984 */ /* 0x004ea20008000800 */
[----:B-1----:R-:W-:Y:S01]  /*3530*/  UMOV UR36, 0x0 ;  /* 0x0000000000247882 */ /* 0x002fe20000000000 */
[----:B------:R-:W-:Y:S01]  /*3540*/  UMOV UR37, 0x44004a0 ;  /* 0x044004a000257882 */ /* 0x000fe20000000000 */
[----:B------:R-:W-:Y:S02]  /*3550*/  USHF.R.S32.HI UR40, URZ, 0x1f, UR5 ;  /* 0x0000001fff287899 */ /* 0x000fe40008011405 */
[----:B------:R-:W-:-:S02]  /*3560*/  UISETP.GE.AND UP4, UPT, UR7, 0x1, UPT ;  /* 0x000000010700788c */ /* 0x000fc4000bf86270 */
[----:B------:R-:W-:Y:S02]  /*3570*/  ULEA.HI UR40, UR40, UR5, URZ, 0x7 ;  /* 0x0000000528287291 */ /* 0x000fe4000f8f38ff */
[----:B------:R-:W-:Y:S02]  /*3580*/  USHF.R.U32.HI UR5, URZ, 0x4, UR4 ;  /* 0x00000004ff057899 */ /* 0x000fe40008011604 */
[----:B------:R-:W-:Y:S02]  /*3590*/  USHF.R.S32.HI UR40, URZ, 0x7, UR40 ;  /* 0x00000007ff287899 */ /* 0x000fe40008011428 */
[----:B------:R-:W-:Y:S02]  /*35a0*/  USHF.R.U32.HI UR4, URZ, 0x4, UR6 ;  /* 0x00000004ff047899 */ /* 0x000fe40008011606 */
[----:B------:R-:W-:Y:S02]  /*35b0*/  UISETP.LT.AND UP0, UPT, UR40, 0x1, UPT ;  /* 0x000000012800788c */ /* 0x000fe4000bf01270 */
[----:B------:R-:W-:-:S02]  /*35c0*/  ULOP3.LUT UR5, UR5, 0x3fff, URZ, 0xc0, !UPT ;  /* 0x00003fff05057892 */ /* 0x000fc4000f8ec0ff */
[----:B------:R-:W-:Y:S02]  /*35d0*/  ULOP3.LUT UR4, UR4, 0x3fff, URZ, 0xc0, !UPT ;  /* 0x00003fff04047892 */ /* 0x000fe4000f8ec0ff */
[----:B------:R-:W-:Y:S02]  /*35e0*/  USEL UR41, UR40, 0x1, !UP0 ;  /* 0x0000000128297887 */ /* 0x000fe4000c000000 */
[----:B------:R-:W-:Y:S02]  /*35f0*/  ULOP3.LUT UR28, UR5, 0x10000, URZ, 0xfc, !UPT ;  /* 0x00010000051c7892 */ /* 0x000fe4000f8efcff */
[----:B------:R-:W-:Y:S02]  /*3600*/  ULOP3.LUT UR29, UR4, 0x10000, URZ, 0xfc, !UPT ;  /* 0x00010000041d7892 */ /* 0x000fe4000f8efcff */
[----:B------:R-:W-:Y:S01]  /*3610*/  UIADD3 UR41, UPT, UPT, -UR41, URZ, URZ ;  /* 0x000000ff29297290 */ /* 0x000fe2000fffe1ff */
[----:B------:R-:W-:Y:S01]  /*3620*/  UMOV UR34, 0x0 ;  /* 0x0000000000227882 */ /* 0x000fe20000000000 */
[----:B------:R-:W-:Y:S01]  /*3630*/  UMOV UR35, 0x44004a0 ;  /* 0x044004a000237882 */ /* 0x000fe20000000000 */
[----:B------:R-:W-:Y:S01]  /*3640*/  UMOV UR32, 0x0 ;  /* 0x0000000000207882 */ /* 0x000fe20000000000 */
[----:B------:R-:W-:Y:S01]  /*3650*/  UMOV UR33, 0x44004a0 ;  /* 0x044004a000217882 */ /* 0x000fe20000000000 */
[----:B--2---:R-:W-:-:S15]  /*3660*/  R2UR UR42, R0 ;  /* 0x00000000002a72ca */ /* 0x004fde00000e0000 */
.L_x_67:
[----:B------:R-:W-:Y:S02]  /*3670*/  LEA R0, R10, UR26, 0x3 ;  /* 0x0000001a0a007c11 */ /* 0x000fe4000f8e18ff */
[----:B------:R-:W-:Y:S02]  /*3680*/  SHF.L.U32 R2, R9, 0x1f, RZ ;  /* 0x0000001f09027819 */ /* 0x000fe400000006ff */
[----:B------:R-:W-:Y:S01]  /*3690*/  PLOP3.LUT P0, PT, PT, PT, UP4, 0x80, 0x8 ;  /* 0x000000000008781c */ /* 0x000fe20003f0f048 */
[----:B------:R-:W-:Y:S01]  /*36a0*/  VIADD R3, R0, 0xb0 ;  /* 0x000000b000037836 */ /* 0x000fe20000000000 */
[----:B-1----:R-:W1:Y:S02]  /*36b0*/  SYNCS.PHASECHK.TRANS64.TRYWAIT P1, [R0+URZ+0xa0], R2 ;  /* 0x0000a002000075a7 */ /* 0x002e6400080211ff */
[----:B-1-3--:R-:W-:Y:S09]  /*36c0*/  @!P1 BRA `(.L_x_61) ;  /* 0x0000006400f09947 */ /* 0x00aff20003800000 */
.L_x_150:
[----:B------:R-:W-:Y:S01]  /*36d0*/  LEA R4, R10, UR26, 0x4 ;  /* 0x0000001a0a047c11 */ /* 0x000fe2000f8e20ff */
[----:B------:R-:W-:Y:S01]  /*36e0*/  @UP4 ULEA UR4, UR24, UR26, 0x3 ;  /* 0x0000001a18044291 */ /* 0x000fe2000f8e18ff */
[----:B------:R-:W-:Y:S01]  /*36f0*/  PLOP3.LUT P2, PT, PT, PT, PT, 0x80, 0x8 ;  /* 0x000000000008781c */ /* 0x000fe20003f4f070 */
[----:B------:R-:W-:Y:S01]  /*3700*/  ULEA UR31, UR30, UR26, 0x3 ;  /* 0x0000001a1e1f7291 */ /* 0x000fe2000f8e18ff */
[----:B------:R-:W-:Y:S02]  /*3710*/  PRMT R3, RZ, 0x654, R3 ;  /* 0x00000654ff037816 */ /* 0x000fe40000000003 */
[----:B------:R-:W2:Y:S01]  /*3720*/  LDS.128 R4, [R4+0x130] ;  /* 0x0001300004047984 */ /* 0x000ea20000000c00 */
[----:B-1----:R-:W-:Y:S02]  /*3730*/  @P0 SHF.L.U32 R2, R8, 0x1f, RZ ;  /* 0x0000001f08020819 */ /* 0x002fe400000006ff */
[----:B------:R-:W-:Y:S01]  /*3740*/  SHF.L.U32 R0, R11, 0x1f, RZ ;  /* 0x0000001f0b007819 */ /* 0x000fe200000006ff */
[----:B------:R-:W-:Y:S01]  /*3750*/  @!PT LDS RZ, [RZ] ;  /* 0x00000000fffff984 */ /* 0x000fe20000000800 */
[----:B------:R-:W-:Y:S01]  /*3760*/  @!PT LDS RZ, [RZ] ;  /* 0x00000000fffff984 */ /* 0x000fe20000000800 */
[----:B------:R-:W-:Y:S01]  /*3770*/  @!PT LDS RZ, [RZ] ;  /* 0x00000000fffff984 */ /* 0x000fe20000000800 */
[----:B------:R-:W-:Y:S01]  /*3780*/  @!PT LDS RZ, [RZ] ;  /* 0x00000000fffff984 */ /* 0x000fe20000000800 */
[----:B------:R1:W-:Y:S06]  /*3790*/  MEMBAR.ALL.CTA ;  /* 0x0000000000007992 */ /* 0x0003ec0000008000 */
[----:B-1----:R-:W1:Y:S02]  /*37a0*/  FENCE.VIEW.ASYNC.S ;  /* 0x00000000000073c6 */ /* 0x002e640000000000 */
[----:B-1----:R1:W-:Y:S01]  /*37b0*/  SYNCS.ARRIVE.TRANS64.RED.A1T0 RZ, [R3+URZ], RZ ;  /* 0x000000ff03ff79a7 */ /* 0x0023e200081004ff */
[----:B------:R1:W3:Y:S01]  /*37c0*/  @P0 SYNCS.PHASECHK.TRANS64.TRYWAIT P2, [UR4], R2 ;  /* 0x00000002ff0005a7 */ /* 0x0002e20008041104 */
[----:B------:R-:W-:Y:S01]  /*37d0*/  ULEA.HI UR4, UR30, UR30, URZ, 0x1 ;  /* 0x0000001e1e047291 */ /* 0x000fe2000f8f08ff */
[----:B--2---:R-:W-:-:S03]  /*37e0*/  LOP3.LUT P1, RZ, R6, 0x1, RZ, 0xc0, !PT ;  /* 0x0000000106ff7812 */ /* 0x004fc6000782c0ff */
[----:B------:R-:W-:Y:S02]  /*37f0*/  USHF.L.U32 UR11, UR4, 0x7, URZ ;  /* 0x00000007040b7899 */ /* 0x000fe400080006ff */
[----:B------:R-:W-:Y:S02]  /*3800*/  ULOP3.LUT UR4, UR4, 0xffe, URZ, 0xc0, !UPT ;  /* 0x00000ffe04047892 */ /* 0x000fe4000f8ec0ff */
[----:B------:R-:W-:Y:S02]  /*3810*/  ULOP3.LUT UR11, UR11, 0xffffff00, URZ, 0xc0, !UPT ;  /* 0xffffff000b0b7892 */ /* 0x000fe4000f8ec0ff */
[----:B------:R-:W-:Y:S02]  /*3820*/  UIADD3 UR4, UPT, UPT, -UR4, UR30, URZ ;  /* 0x0000001e04047290 */ /* 0x000fe4000fffe1ff */
[----:B------:R-:W-:Y:S01]  /*3830*/  UIADD3 UR11, UPT, UPT, UR42, UR11, URZ ;  /* 0x0000000b2a0b7290 */ /* 0x000fe2000fffe0ff */
[----:B------:R-:W2:Y:S03]  /*3840*/  SYNCS.PHASECHK.TRANS64.TRYWAIT P0, [UR31+0xe0], R0 ;  /* 0x0000e000ff0075a7 */ /* 0x000ea6000800111f */
[----:B------:R-:W-:Y:S01]  /*3850*/  ULEA UR11, UR4, UR11, 0x14 ;  /* 0x0000000b040b7291 */ /* 0x000fe2000f8ea0ff */
[----:B-123--:R-:W-:Y:S11]  /*3860*/  @!P0 BRA `(.L_x_62) ;  /* 0x00000064009c8947 */ /* 0x00eff60003800000 */
.L_x_152:
[----:B------:R-:W-:Y:S01]  /*3870*/  IADD3 R10, PT, PT, R10, 0x1, RZ ;  /* 0x000000010a0a7810 */ /* 0x000fe20007ffe0ff */
[----:B------:R-:W-:Y:S06]  /*3880*/  BRA.U !UP4, `(.L_x_63) ;  /* 0x000000010cc07547 */ /* 0x000fec000b800000 */
[----:B------:R-:W-:Y:S01]  /*3890*/  UPLOP3.LUT UP2, UPT, UPT, UPT, UPT, 0x40, 0x4 ;  /* 0x000000000004789c */ /* 0x000fe20003f4e870 */
[----:B------:R-:W-:Y:S01]  /*38a0*/  UMOV UR23, UR41 ;  /* 0x0000002900177c82 */ /* 0x000fe20008000000 */
[----:B------:R-:W-:Y:S01]  /*38b0*/  UMOV UR22, UR40 ;  /* 0x0000002800167c82 */ /* 0x000fe20008000000 */
[----:B------:R-:W-:-:S08]  /*38c0*/  UMOV UR10, UR24 ;  /* 0x00000018000a7c82 */ /* 0x000fd00008000000 */
.L_x_66:
[----:B------:R-:W-:Y:S02]  /*38d0*/  UIADD3 UR23, UPT, UPT, UR23, 0x1, URZ ;  /* 0x0000000117177890 */ /* 0x000fe4000fffe0ff */
[----:B--2---:R-:W-:Y:S02]  /*38e0*/  ULEA UR5, UR10, UR26, 0x3 ;  /* 0x0000001a0a057291 */ /* 0x004fe4000f8e18ff */
[----:B------:R-:W-:Y:S01]  /*38f0*/  UISETP.NE.AND UP3, UPT, UR23, URZ, UPT ;  /* 0x000000ff1700728c */ /* 0x000fe2000bf65270 */
[----:B---3--:R-:W-:Y:S10]  /*3900*/  @P2 BRA `(.L_x_64) ;  /* 0x00000000000c2947 */ /* 0x008ff40003800000 */
[----:B-1----:R-:W-:Y:S04]  /*3910*/  SHF.L.U32 R2, R8, 0x1f, RZ ;  /* 0x0000001f08027819 */ /* 0x002fe800000006ff */
[----:B------:R-:W1:Y:S02]  /*3920*/  SYNCS.PHASECHK.TRANS64.TRYWAIT P0, [UR5], R2 ;  /* 0x00000002ff0075a7 */ /* 0x000e640008001105 */
[----:B-1----:R-:W-:Y:S05]  /*3930*/  @!P0 BRA `(.L_x_65) ;  /* 0x0000006400808947 */ /* 0x002fea0003800000 */
.L_x_64:
[----:B------:R-:W-:Y:S01]  /*3940*/  UISETP.NE.AND UP0, UPT, UR22, 0x1, UPT ;  /* 0x000000011600788c */ /* 0x000fe2000bf05270 */
[----:B------:R-:W-:Y:S01]  /*3950*/  PLOP3.LUT P2, PT, PT, PT, PT, 0x80, 0x8 ;  /* 0x000000000008781c */ /* 0x000fe20003f4f070 */
[----:B------:R-:W-:Y:S02]  /*3960*/  UIADD3 UR4, UPT, UPT, UR10, 0x1, URZ ;  /* 0x000000010a047890 */ /* 0x000fe4000fffe0ff */
[----:B------:R-:W-:Y:S02]  /*3970*/  UIADD3 UR25, UPT, UPT, UR5, 0x28, URZ ;  /* 0x0000002805197890 */ /* 0x000fe4000fffe0ff */
[----:B------:R-:W-:Y:S01]  /*3980*/  UISETP.NE.AND UP1, UPT, UR4, 0x5, UPT ;  /* 0x000000050400788c */ /* 0x000fe2000bf25270 */
[----:B------:R-:W-:Y:S01]  /*3990*/  PLOP3.LUT P0, PT, PT, PT, UP0, 0x80, 0x8 ;  /* 0x000000000008781c */ /* 0x000fe20003f0f008 */
[----:B------:R-:W-:Y:S02]  /*39a0*/  UIADD3 UR22, UPT, UPT, UR22, -0x1, URZ ;  /* 0xffffffff16167890 */ /* 0x000fe4000fffe0ff */
[----:B------:R-:W-:Y:S02]  /*39b0*/  USEL UR6, URZ, 0x1, UP1 ;  /* 0x00000001ff067887 */ /* 0x000fe40008800000 */
[----:B------:R-:W-:Y:S01]  /*39c0*/  USEL UR24, UR4, URZ, UP1 ;  /* 0x000000ff04187287 */ /* 0x000fe20008800000 */
[----:B------:R-:W-:Y:S01]  /*39d0*/  UMOV UR7, 0x40004040 ;  /* 0x4000404000077882 */ /* 0x000fe20000000000 */
[----:B------:R-:W-:Y:S02]  /*39e0*/  UMOV UR5, 0x40004040 ;  /* 0x4000404000057882 */ /* 0x000fe40000000000 */
[----:B------:R-:W-:Y:S01]  /*39f0*/  @UP0 ULEA UR4, UR24, UR26, 0x3 ;  /* 0x0000001a18040291 */ /* 0x000fe2000f8e18ff */
[----:B------:R-:W-:Y:S01]  /*3a00*/  LOP3.LUT R8, R8, UR6, RZ, 0x3c, !PT ;  /* 0x0000000608087c12 */ /* 0x000fe2000f8e3cff */
[----:B------:R-:W-:Y:S01]  /*3a10*/  ULEA UR6, UR10, UR29, 0xb ;  /* 0x0000001d0a067291 */ /* 0x000fe2000f8e58ff */
[----:B------:R-:W-:Y:S02]  /*3a20*/  UMOV UR21, 0x40004040 ;  /* 0x4000404000157882 */ /* 0x000fe40000000000 */
[----:B-1----:R-:W-:Y:S01]  /*3a30*/  @P0 SHF.L.U32 R0, R8, 0x1f, RZ ;  /* 0x0000001f08000819 */ /* 0x002fe200000006ff */
[----:B------:R-:W-:Y:S02]  /*3a40*/  UIADD3 UR20, UPT, UPT, UR6, 0x2, URZ ;  /* 0x0000000206147890 */ /* 0x000fe4000fffe0ff */
[----:B------:R-:W-:Y:S01]  /*3a50*/  UIADD3 UR16, UPT, UPT, UR6, 0x4, URZ ;  /* 0x0000000406107890 */ /* 0x000fe2000fffe0ff */
[----:B------:R2:W3:Y:S01]  /*3a60*/  @P0 SYNCS.PHASECHK.TRANS64.TRYWAIT P2, [UR4], R0 ;  /* 0x00000000ff0005a7 */ /* 0x0004e20008041104 */
[----:B------:R-:W-:Y:S02]  /*3a70*/  ULEA UR4, UR10, UR28, 0x9 ;  /* 0x0000001c0a047291 */ /* 0x000fe4000f8e48ff */
[----:B------:R-:W-:Y:S02]  /*3a80*/  UIADD3 UR12, UPT, UPT, UR6, 0x6, URZ ;  /* 0x00000006060c7890 */ /* 0x000fe4000fffe0ff */
[----:B------:R-:W-:Y:S02]  /*3a90*/  UIADD3 UR18, UPT, UPT, UR4, 0x2, URZ ;  /* 0x0000000204127890 */ /* 0x000fe4000fffe0ff */
[----:B------:R-:W-:Y:S02]  /*3aa0*/  UIADD3 UR14, UPT, UPT, UR4, 0x4, URZ ;  /* 0x00000004040e7890 */ /* 0x000fe4000fffe0ff */
[----:B------:R-:W-:Y:S01]  /*3ab0*/  UIADD3 UR8, UPT, UPT, UR4, 0x6, URZ ;  /* 0x0000000604087890 */ /* 0x000fe2000fffe0ff */
[----:B------:R2:W-:Y:S01]  /*3ac0*/  UTCIMMA gdesc[UR4], gdesc[UR6], tmem[UR11], tmem[UR38], idesc[UR39], UP2 ;  /* 0x00ff2606040075ea */ /* 0x0005e2000900010b */
[----:B------:R-:W-:Y:S01]  /*3ad0*/  UPLOP3.LUT UP2, UPT, UPT, UPT, UPT, 0x80, 0x8 ;  /* 0x000000000008789c */ /* 0x000fe20003f4f070 */
[----:B------:R-:W-:Y:S01]  /*3ae0*/  UMOV UR19, 0x40004040 ;  /* 0x4000404000137882 */ /* 0x000fe20000000000 */
[----:B------:R-:W-:Y:S01]  /*3af0*/  UMOV UR17, 0x40004040 ;  /* 0x4000404000117882 */ /* 0x000fe20000000000 */
[----:B------:R2:W-:Y:S01]  /*3b00*/  UTCIMMA gdesc[UR18], gdesc[UR20], tmem[UR11], tmem[UR36], idesc[UR37], UPT ;  /* 0x00ff2414120075ea */ /* 0x0005e2000b80010b */
[----:B------:R-:W-:Y:S01]  /*3b10*/  UMOV UR15, 0x40004040 ;  /* 0x40004040000f7882 */ /* 0x000fe20000000000 */
[----:B------:R-:W-:Y:S01]  /*3b20*/  UMOV UR13, 0x40004040 ;  /* 0x40004040000d7882 */ /* 0x000fe20000000000 */
[----:B------:R-:W-:Y:S01]  /*3b30*/  UMOV UR9, 0x40004040 ;  /* 0x4000404000097882 */ /* 0x000fe20000000000 */
[----:B------:R2:W-:Y:S01]  /*3b40*/  UTCIMMA gdesc[UR14], gdesc[UR16], tmem[UR11], tmem[UR34], idesc[UR35], UPT ;  /* 0x00ff22100e0075ea */ /* 0x0005e2000b80010b */
[----:B------:R2:W-:Y:S01]  /*3b50*/  UTCIMMA gdesc[UR8], gdesc[UR12], tmem[UR11], tmem[UR32], idesc[UR33], UPT ;  /* 0x00ff200c080075ea */ /* 0x0005e2000b80010b */
[----:B------:R2:W-:Y:S01]  /*3b60*/  UTCBAR.MULTICAST [UR25], URZ, UR27 ;  /* 0x000000ff190073e9 */ /* 0x0005e2000800081b */
[----:B------:R-:W-:Y:S01]  /*3b70*/  UMOV UR10, UR24 ;  /* 0x00000018000a7c82 */ /* 0x000fe20008000000 */
[----:B------:R-:W-:Y:S05]  /*3b80*/  BRA.U UP3, `(.L_x_66) ;  /* 0xfffffffd03507547 */ /* 0x000fea000b83ffff */
.L_x_63:
[----:B--2---:R-:W-:Y:S01]  /*3b90*/  UIADD3 UR4, UPT, UPT, UR30, 0x1, URZ ;  /* 0x000000011e047890 */ /* 0x004fe2000fffe0ff */
[C---:B------:R-:W-:Y:S01]  /*3ba0*/  ISETP.NE.AND P0, PT, R10.reuse, 0x2, PT ;  /* 0x000000020a00780c */ /* 0x040fe20003f05270 */
[----:B------:R-:W-:Y:S02]  /*3bb0*/  UIADD3 UR5, UPT, UPT, UR31, 0xc0, URZ ;  /* 0x000000c01f057890 */ /* 0x000fe4000fffe0ff */
[----:B------:R-:W-:Y:S01]  /*3bc0*/  UISETP.NE.AND UP0, UPT, UR4, 0x4, UPT ;  /* 0x000000040400788c */ /* 0x000fe2000bf05270 */
[----:B-1----:R-:W-:Y:S02]  /*3bd0*/  SEL R0, RZ, 0x1, P0 ;  /* 0x00000001ff007807 */ /* 0x002fe40000000000 */
[----:B------:R-:W-:Y:S01]  /*3be0*/  SEL R10, R10, RZ, P0 ;  /* 0x000000ff0a0a7207 */ /* 0x000fe20000000000 */
[----:B------:R-:W-:Y:S01]  /*3bf0*/  USEL UR6, URZ, 0x1, UP0 ;  /* 0x00000001ff067887 */ /* 0x000fe20008000000 */
[----:B------:R-:W-:Y:S01]  /*3c00*/  LOP3.LUT R9, R9, R0, RZ, 0x3c, !PT ;  /* 0x0000000009097212 */ /* 0x000fe200078e3cff */
[----:B------:R-:W-:Y:S01]  /*3c10*/  USEL UR30, UR4, URZ, UP0 ;  /* 0x000000ff041e7287 */ /* 0x000fe20008000000 */
[----:B------:R1:W-:Y:S03]  /*3c20*/  UTCBAR [UR5], URZ ;  /* 0x000000ff050073e9 */ /* 0x0003e600080000ff */
[----:B------:R-:W-:Y:S01]  /*3c30*/  LOP3.LUT R11, R11, UR6, RZ, 0x3c, !PT ;  /* 0x000000060b0b7c12 */ /* 0x000fe2000f8e3cff */
[----:B------:R-:W-:Y:S07]  /*3c40*/  @P1 BRA `(.L_x_67) ;  /* 0xfffffff800881947 */ /* 0x000fee000383ffff */
[----:B------:R-:W2:Y:S01]  /*3c50*/  S2UR UR8, SR_CgaCtaId ;  /* 0x00000000000879c3 */ /* 0x000ea20000008800 */
[----:B------:R-:W-:Y:S01]  /*3c60*/  ELECT P0, URZ, PT ;  /* 0x0000000000ff782f */ /* 0x000fe20003800000 */
[----:B------:R-:W-:Y:S01]  /*3c70*/  IMAD.MOV.U32 R0, RZ, RZ, 0x1 ;  /* 0x00000001ff007424 */ /* 0x000fe200078e00ff */
[----:B------:R-:W-:Y:S01]  /*3c80*/  UIADD3 UR26, UPT, UPT, UR26, 0xe0, URZ ;  /* 0x000000e01a1a7890 */ /* 0x000fe2000fffe0ff */
[----:B------:R-:W-:Y:S01]  /*3c90*/  SHF.L.U32 R2, R11, 0x1f, RZ ;  /* 0x0000001f0b027819 */ /* 0x000fe200000006ff */
[----:B------:R-:W-:-:S03]  /*3ca0*/  UMOV UR4, 0x40 ;  /* 0x0000004000047882 */ /* 0x000fc60000000000 */
[----:B------:R-:W-:Y:S01]  /*3cb0*/  UVIRTCOUNT.DEALLOC.SMPOOL 0x80 ;  /* 0x000000800000784c */ /* 0x000fe20000000000 */
[----:B--2---:R-:W-:Y:S02]  /*3cc0*/  ULEA UR8, UR8, UR4, 0x18 ;  /* 0x0000000408087291 */ /* 0x004fe4000f8ec0ff */
[----:B------:R-:W-:-:S07]  /*3cd0*/  ULEA UR4, UR30, UR26, 0x3 ;  /* 0x0000001a1e047291 */ /* 0x000fce000f8e18ff */
[----:B------:R2:W-:Y:S02]  /*3ce0*/  @P0 STS.U8 [UR8+0x1c], R0 ;  /* 0x00001c00ff000988 */ /* 0x0005e40008000008 */
[----:B------:R-:W4:Y:S02]  /*3cf0*/  SYNCS.PHASECHK.TRANS64.TRYWAIT P0, [UR4], R2 ;  /* 0x00000002ff0075a7 */ /* 0x000f240008001104 */
[----:B--2-4-:R-:W-:Y:S05]  /*3d00*/  @!P0 BRA `(.L_x_68) ;  /* 0x0000006000a48947 */ /* 0x014fea0003800000 */
.L_x_155:
[----:B------:R-:W-:-:S04]  /*3d10*/  UIADD3 UR4, UPT, UPT, UR30, 0x1, URZ ;  /* 0x000000011e047890 */ /* 0x000fc8000fffe0ff */
[----:B------:R-:W-:-:S04]  /*3d20*/  UISETP.NE.AND UP0, UPT, UR4, 0x4, UPT ;  /* 0x000000040400788c */ /* 0x000fc8000bf05270 */
[----:B------:R-:W-:Y:S02]  /*3d30*/  USEL UR6, URZ, 0x1, UP0 ;  /* 0x00000001ff067887 */ /* 0x000fe40008000000 */
[----:B------:R-:W-:-:S04]  /*3d40*/  USEL UR4, UR4, URZ, UP0 ;  /* 0x000000ff04047287 */ /* 0x000fc80008000000 */
[----:B-1----:R-:W-:Y:S01]  /*3d50*/  ULEA UR5, UR4, UR26, 0x3 ;  /* 0x0000001a04057291 */ /* 0x002fe2000f8e18ff */
[----:B--2---:R-:W-:-:S04]  /*3d60*/  LOP3.LUT R2, R11, UR6, RZ, 0x3c, !PT ;  /* 0x000000060b027c12 */ /* 0x004fc8000f8e3cff */
[----:B------:R-:W-:-:S04]  /*3d70*/  SHF.L.U32 R3, R2, 0x1f, RZ ;  /* 0x0000001f02037819 */ /* 0x000fc800000006ff */
[----:B------:R-:W1:Y:S02]  /*3d80*/  SYNCS.PHASECHK.TRANS64.TRYWAIT P0, [UR5], R3 ;  /* 0x00000003ff0075a7 */ /* 0x000e640008001105 */
[----:B-1----:R-:W-:Y:S05]  /*3d90*/  @!P0 BRA `(.L_x_69) ;  /* 0x0000006000988947 */ /* 0x002fea0003800000 */
.L_x_157:
        /* <DEDUP_REMOVED lines=9> */
.L_x_159:
[----:B------:R-:W-:-:S04]  /*3e30*/  UIADD3 UR4, UPT, UPT, UR4, 0x1, URZ ;  /* 0x0000000104047890 */ /* 0x000fc8000fffe0ff */
[----:B------:R-:W-:-:S04]  /*3e40*/  UISETP.NE.AND UP0, UPT, UR4, 0x4, UPT ;  /* 0x000000040400788c */ /* 0x000fc8000bf05270 */
[----:B------:R-:W-:Y:S02]  /*3e50*/  USEL UR5, URZ, 0x1, UP0 ;  /* 0x00000001ff057887 */ /* 0x000fe40008000000 */
[----:B------:R-:W-:-:S04]  /*3e60*/  USEL UR4, UR4, URZ, UP0 ;  /* 0x000000ff04047287 */ /* 0x000fc80008000000 */
[----:B------:R-:W-:Y:S01]  /*3e70*/  ULEA UR4, UR4, UR26, 0x3 ;  /* 0x0000001a04047291 */ /* 0x000fe2000f8e18ff */
[----:B------:R-:W-:-:S04]  /*3e80*/  LOP3.LUT R2, R2, UR5, RZ, 0x3c, !PT ;  /* 0x0000000502027c12 */ /* 0x000fc8000f8e3cff */
[----:B------:R-:W-:-:S04]  /*3e90*/  SHF.L.U32 R2, R2, 0x1f, RZ ;  /* 0x0000001f02027819 */ /* 0x000fc800000006ff */
[----:B------:R-:W2:Y:S02]  /*3ea0*/  SYNCS.PHASECHK.TRANS64.TRYWAIT P0, [UR4], R2 ;  /* 0x00000002ff0075a7 */ /* 0x000ea40008001104 */
[----:B--2---:R-:W-:Y:S05]  /*3eb0*/  @!P0 BRA `(.L_x_71) ;  /* 0x0000006000808947 */ /* 0x004fea0003800000 */
.L_x_161:
[----:B------:R-:W-:Y:S01]  /*3ec0*/  NOP ;  /* 0x0000000000007918 */ /* 0x000fe20000000000 */
[----:B-1----:R-:W1:Y:S01]  /*3ed0*/  LDS R0, [UR8+0x14] ;  /* 0x00001408ff007984 */ /* 0x002e620008000800 */
[----:B------:R-:W-:Y:S01]  /*3ee0*/  ULOP3.LUT UR4, UR42, 0xffff, URZ, 0xc0, !UPT ;  /* 0x0000ffff2a047892 */ /* 0x000fe2000f8ec0ff */
[----:B------:R-:W-:Y:S01]  /*3ef0*/  UMOV UR5, 0xffff ;  /* 0x0000ffff00057882 */ /* 0x000fe20000000000 */
[----:B------:R-:W-:Y:S02]  /*3f00*/  UMOV UR6, 0x1 ;  /* 0x0000000100067882 */ /* 0x000fe40000000000 */
[----:B------:R-:W-:-:S04]  /*3f10*/  USHF.R.U32.HI UR4, URZ, 0x5, UR4 ;  /* 0x00000005ff047899 */ /* 0x000fc80008011604 */
[----:B------:R-:W-:Y:S02]  /*3f20*/  USHF.L.U32 UR5, UR5, UR4, URZ ;  /* 0x0000000405057299 */ /* 0x000fe400080006ff */
[----:B------:R-:W-:-:S04]  /*3f30*/  USHF.L.U32 UR4, UR6, UR4, URZ ;  /* 0x0000000406047299 */ /* 0x000fc800080006ff */
[----:B-1----:R-:W-:-:S04]  /*3f40*/  LOP3.LUT R0, R0, UR5, RZ, 0xc0, !PT ;  /* 0x0000000500007c12 */ /* 0x002fc8000f8ec0ff */
[----:B------:R-:W-:-:S13]  /*3f50*/  ISETP.NE.AND P0, PT, R0, UR5, PT ;  /* 0x0000000500007c0c */ /* 0x000fda000bf05270 */
[----:B------:R-:W-:Y:S05]  /*3f60*/  @P0 BRA `(.L_x_72) ;  /* 0x0000000000580947 */ /* 0x000fea0003800000 */
[----:B------:R-:W1:Y:S02]  /*3f70*/  LDS R0, [UR8+0x18] ;  /* 0x00001808ff007984 */ /* 0x000e640008000800 */
[----:B-1----:R-:W-:-:S04]  /*3f80*/  LOP3.LUT R0, R0, UR4, RZ, 0xc0, !PT ;  /* 0x0000000400007c12 */ /* 0x002fc8000f8ec0ff */
[----:B------:R-:W-:-:S13]  /*3f90*/  ISETP.NE.AND P0, PT, R0, UR4, PT ;  /* 0x0000000400007c0c */ /* 0x000fda000bf05270 */
[----:B------:R-:W-:Y:S05]  /*3fa0*/  @P0 BRA `(.L_x_73) ;  /* 0x00000000003c0947 */ /* 0x000fea0003800000 */
[----:B------:R-:W1:Y:S01]  /*3fb0*/  S2R R2, SR_LANEID ;  /* 0x0000000000027919 */ /* 0x000e620000000000 */
[----:B------:R-:W-:-:S06]  /*3fc0*/  ULOP3.LUT UR5, URZ, UR5, URZ, 0x33, !UPT ;  /* 0x00000005ff057292 */ /* 0x000fcc000f8e33ff */
[----:B------:R-:W-:-:S04]  /*3fd0*/  IMAD.U32 R0, RZ, RZ, UR5 ;  /* 0x00000005ff007e24 */ /* 0x000fc8000f8e00ff */
[----:B------:R2:W4:Y:S02]  /*3fe0*/  REDUX UR7, R0 ;  /* 0x00000000000773c4 */ /* 0x0005240000000000 */
[----:B------:R1:W-:Y:S01]  /*3ff0*/  UTCATOMSWS.AND URZ, UR5 ;  /* 0x0000000500ff79e3 */ /* 0x0003e20008000000 */
[----:B--2---:R-:W-:Y:S01]  /*4000*/  LOP3.LUT R0, RZ, UR4, RZ, 0x33, !PT ;  /* 0x00000004ff007c12 */ /* 0x004fe2000f8e33ff */
[----:B------:R-:W-:Y:S02]  /*4010*/  VOTEU.ANY UR4, UPT, PT ;  /* 0x0000000000047886 */ /* 0x000fe400038e0100 */
[----:B------:R-:W-:Y:S02]  /*4020*/  UFLO.U32 UR4, UR4 ;  /* 0x00000004000472bd */ /* 0x000fe400080e0000 */
[----:B------:R-:W2:Y:S04]  /*4030*/  REDUX UR6, R0 ;  /* 0x00000000000673c4 */ /* 0x000ea80000000000 */
[----:B-1----:R-:W-:-:S02]  /*4040*/  ISETP.EQ.U32.AND P0, PT, R2, UR4, PT ;  /* 0x0000000402007c0c */ /* 0x002fc4000bf02070 */
[----:B----4-:R-:W-:-:S11]  /*4050*/  MOV R2, UR7 ;  /* 0x0000000700027c02 */ /* 0x010fd60008000f00 */
[----:B------:R1:W-:Y:S01]  /*4060*/  @P0 ATOMS.AND RZ, [UR8+0x14], R2 ;  /* 0x00001402ffff098c */ /* 0x0003e2000a800008 */
[----:B--2---:R-:W-:-:S05]  /*4070*/  IMAD.U32 R0, RZ, RZ, UR6 ;  /* 0x00000006ff007e24 */ /* 0x004fca000f8e00ff */
[----:B------:R1:W-:Y:S01]  /*4080*/  @P0 ATOMS.AND RZ, [UR8+0x18], R0 ;  /* 0x00001800ffff098c */ /* 0x0003e2000a800008 */
[----:B------:R-:W-:Y:S05]  /*4090*/  BRA `(.L_x_74) ;  /* 0x0000000000147947 */ /* 0x000fea0003800000 */
.L_x_73:
[----:B------:R-:W-:Y:S02]  /*40a0*/  MOV R2, 0x40c0 ;  /* 0x000040c000027802 */ /* 0x000fe40000000f00 */
[----:B---3-5:R-:W-:Y:S05]  /*40b0*/  CALL.REL.NOINC `($__internal_0_$__cuda_sm10x_tcgen05_guardrail_trap_col_being_dealloced_not_returned_by_alloc) ;  /* 0x0000006400647944 */ /* 0x028fea0003c00000 */
[----:B------:R-:W-:Y:S05]  /*40c0*/  BRA `(.L_x_74) ;  /* 0x0000000000087947 */ /* 0x000fea0003800000 */
.L_x_72:
[----:B------:R-:W-:Y:S02]  /*40d0*/  MOV R2, 0x40f0 ;  /* 0x000040f000027802 */ /* 0x000fe40000000f00 */
[----:B---3-5:R-:W-:Y:S05]  /*40e0*/  CALL.REL.NOINC `($__internal_2_$__cuda_sm10x_tcgen05_guardrail_trap_unallocated_columns_being_dealloced) ;  /* 0x0000006400707944 */ /* 0x028fea0003c00000 */
.L_x_74:
[----:B------:R-:W-:Y:S01]  /*40f0*/  NOP ;  /* 0x0000000000007918 */ /* 0x000fe20000000000 */
[----:B------:R-:W-:Y:S05]  /*4100*/  EXIT ;  /* 0x000000000000794d */ /* 0x000fea0003800000 */
.L_x_56:
[----:B------:R-:W-:-:S09]  /*4110*/  UISETP.NE.OR UP0, UPT, UR17, 0x3, !UP3 ;  /* 0x000000031100788c */ /* 0x000fd2000df05670 */
[----:B------:R-:W-:Y:S05]  /*4120*/  BRA.U UP0, `(.L_x_75) ;  /* 0x0000001100587547 */ /* 0x000fea000b800000 */
[----:B------:R-:W2:Y:S01]  /*4130*/  LDCU UR31, c[0x0][0x370] ;  /* 0x00006e00ff1f77ac */ /* 0x000ea20008000800 */
[----:B------:R-:W3:Y:S01]  /*4140*/  LDC.64 R16, c[0x0][0x348] ;  /* 0x0000d200ff107b82 */ /* 0x000ee20000000a00 */
[----:B------:R-:W-:Y:S02]  /*4150*/  HFMA2 R13, -RZ, RZ, 0, 0 ;  /* 0x00000000ff0d7431 */ /* 0x000fe400000001ff */
[----:B------:R-:W-:Y:S01]  /*4160*/  IMAD.MOV.U32 R15, RZ, RZ, 0x1 ;  /* 0x00000001ff0f7424 */ /* 0x000fe200078e00ff */
[----:B------:R-:W2:Y:S01]  /*4170*/  LDCU.128 UR48, c[0x0][0xb10] ;  /* 0x00016200ff3077ac */ /* 0x000ea20008000c00 */
[----:B------:R-:W-:Y:S01]  /*4180*/  IMAD.MOV.U32 R14, RZ, RZ, RZ ;  /* 0x000000ffff0e7224 */ /* 0x000fe200078e00ff */
[----:B------:R-:W-:Y:S01]  /*4190*/  MOV R7, 0x1000 ;  /* 0x0000100000077802 */ /* 0x000fe20000000f00 */
[----:B------:R-:W4:Y:S01]  /*41a0*/  LDCU UR30, c[0x0][0x374] ;  /* 0x00006e80ff1e77ac */ /* 0x000f220008000800 */
[----:B------:R-:W1:Y:S01]  /*41b0*/  LDC.64 R2, c[0x0][0x888] ;  /* 0x00022200ff027b82 */ /* 0x000e620000000a00 */
[----:B------:R-:W4:Y:S01]  /*41c0*/  LDCU UR15, c[0x0][0xb0c] ;  /* 0x00016180ff0f77ac */ /* 0x000f220008000800 */
[----:B------:R-:W3:Y:S06]  /*41d0*/  LDCU UR40, c[0x0][0xb20] ;  /* 0x00016400ff2877ac */ /* 0x000eec0008000800 */
[----:B------:R-:W1:Y:S01]  /*41e0*/  LDC.64 R4, c[0x0][0x890] ;  /* 0x00022400ff047b82 */ /* 0x000e620000000a00 */
[----:B------:R-:W3:Y:S01]  /*41f0*/  LDCU UR4, c[0x0][0xb30] ;  /* 0x00016600ff0477ac */ /* 0x000ee20008000800 */
[----:B------:R-:W-:Y:S01]  /*4200*/  UMOV UR21, 0x400 ;  /* 0x0000040000157882 */ /* 0x000fe20000000000 */
[----:B--2---:R-:W-:-:S02]  /*4210*/  UIMAD.WIDE.U32 UR6, UR31, UR48, URZ ;  /* 0x000000301f0672a5 */ /* 0x004fc4000f8e00ff */
[----:B----4-:R-:W-:Y:S02]  /*4220*/  UIMAD.WIDE.U32 UR8, UR30, UR51, URZ ;  /* 0x000000331e0872a5 */ /* 0x010fe4000f8e00ff */
[----:B------:R-:W-:Y:S02]  /*4230*/  ULEA UR21, UR45, UR21, 0x18 ;  /* 0x000000152d157291 */ /* 0x000fe4000f8ec0ff */
[----:B------:R-:W-:Y:S02]  /*4240*/  UPLOP3.LUT UP3, UPT, UPT, UPT, UPT, 0x40, 0x4 ;  /* 0x000000000004789c */ /* 0x000fe40003f6e870 */
[----:B------:R-:W-:Y:S01]  /*4250*/  UIADD3 UR37, UPT, UPT, UR21, 0x68, URZ ;  /* 0x0000006815257890 */ /* 0x000fe2000fffe0ff */
[----:B------:R-:W-:Y:S01]  /*4260*/  UMOV UR6, UR7 ;  /* 0x0000000700067c82 */ /* 0x000fe20008000000 */
[----:B------:R-:W-:Y:S01]  /*4270*/  UMOV UR38, UR9 ;  /* 0x0000000900267c82 */ /* 0x000fe20008000000 */
[----:B------:R-:W-:Y:S02]  /*4280*/  UISETP.GE.AND UP0, UPT, UR42, 0x1, UPT ;  /* 0x000000012a00788c */ /* 0x000fe4000bf06270 */
[----:B------:R-:W-:Y:S01]  /*4290*/  UISETP.NE.AND UP4, UPT, UR42, 0x1, UPT ;  /* 0x000000012a00788c */ /* 0x000fe2000bf85270 */
[----:B------:R-:W2:Y:S01]  /*42a0*/  LDCU.64 UR22, c[0x0][0xb28] ;  /* 0x00016500ff1677ac */ /* 0x000ea20008000a00 */
[----:B------:R-:W-:-:S02]  /*42b0*/  UISETP.NE.AND UP6, UPT, UR15, 0x1, UPT ;  /* 0x000000010f00788c */ /* 0x000fc4000bfc5270 */
[----:B------:R-:W-:Y:S02]  /*42c0*/  UISETP.NE.AND UP5, UPT, UR50, 0x1, UPT ;  /* 0x000000013200788c */ /* 0x000fe4000bfa5270 */
[----:B------:R-:W-:Y:S02]  /*42d0*/  UIADD3 UR33, UPT, UPT, UR21, 0x50, URZ ;  /* 0x0000005015217890 */ /* 0x000fe4000fffe0ff */
[----:B------:R-:W-:Y:S02]  /*42e0*/  UIADD3 UR25, UPT, UPT, UR21, 0x58, URZ ;  /* 0x0000005815197890 */ /* 0x000fe4000fffe0ff */
[----:B------:R-:W-:Y:S02]  /*42f0*/  UIADD3 UR17, UPT, UPT, UR21, 0x60, URZ ;  /* 0x0000006015117890 */ /* 0x000fe4000fffe0ff */
[----:B------:R-:W-:Y:S02]  /*4300*/  UPRMT UR37, UR45, 0x654, UR37 ;  /* 0x000006542d257896 */ /* 0x000fe40008000025 */
[----:B------:R-:W-:-:S02]  /*4310*/  USHF.R.U32.HI UR39, URZ, UR49, UR6 ;  /* 0x00000031ff277299 */ /* 0x000fc40008011606 */
[----:B---3--:R-:W-:Y:S02]  /*4320*/  USHF.R.U32.HI UR38, URZ, UR40, UR38 ;  /* 0x00000028ff267299 */ /* 0x008fe40008011626 */
[----:B------:R-:W-:-:S11]  /*4330*/  UISETP.NE.AND UP2, UPT, UR4, 0x1, UPT ;  /* 0x000000010400788c */ /* 0x000fd6000bf45270 */
.L_x_86:
[C---:B------:R-:W-:Y:S02]  /*4340*/  LEA R12, R14.reuse, UR21, 0x3 ;  /* 0x000000150e0c7c11 */ /* 0x040fe4000f8e18ff */
[----:B------:R-:W-:Y:S02]  /*4350*/  SHF.L.U32 R0, R13, 0x1f, RZ ;  /* 0x0000001f0d007819 */ /* 0x000fe400000006ff */
[----:B------:R-:W-:Y:S02]  /*4360*/  LEA R8, R14, UR21, 0x4 ;  /* 0x000000150e087c11 */ /* 0x000fe4000f8e20ff */
[----:B---3--:R-:W3:Y:S02]  /*4370*/  SYNCS.PHASECHK.TRANS64.TRYWAIT P0, [R12+URZ+0xa0], R0 ;  /* 0x0000a0000c0075a7 */ /* 0x008ee400080011ff */
[----:B---3--:R-:W-:Y:S05]  /*4380*/  @!P0 BRA `(.L_x_76) ;  /* 0x0000005c00648947 */ /* 0x008fea0003800000 */
.L_x_162:
[----:B------:R-:W4:Y:S01]  /*4390*/  LDS.128 R8, [R8+0x130] ;  /* 0x0001300008087984 */ /* 0x000f220000000c00 */
[----:B------:R-:W-:Y:S01]  /*43a0*/  UISETP.GE.AND UP0, UPT, UR42, 0x1, UPT ;  /* 0x000000012a00788c */ /* 0x000fe2000bf06270 */
[----:B------:R-:W-:Y:S01]  /*43b0*/  @!PT LDS RZ, [RZ] ;  /* 0x00000000fffff984 */ /* 0x000fe20000000800 */
[----:B------:R-:W-:Y:S01]  /*43c0*/  @!PT LDS RZ, [RZ] ;  /* 0x00000000fffff984 */ /* 0x000fe20000000800 */
[----:B------:R-:W-:Y:S01]  /*43d0*/  @!PT LDS RZ, [RZ] ;  /* 0x00000000fffff984 */ /* 0x000fe20000000800 */
[----:B------:R-:W-:Y:S01]  /*43e0*/  @!PT LDS RZ, [RZ] ;  /* 0x00000000fffff984 */ /* 0x000fe20000000800 */
[----:B------:R1:W-:Y:S06]  /*43f0*/  MEMBAR.ALL.CTA ;  /* 0x0000000000007992 */ /* 0x0003ec0000008000 */
[----:B-1----:R-:W1:Y:S01]  /*4400*/  FENCE.VIEW.ASYNC.S ;  /* 0x00000000000073c6 */ /* 0x002e620000000000 */
[----:B----4-:R-:W-:Y:S11]  /*4410*/  LOP3.LUT P0, RZ, R10, 0x1, RZ, 0xc0, !PT ;  /* 0x000000010aff7812 */ /* 0x010ff6000780c0ff */
[----:B------:R-:W-:Y:S02]  /*4420*/  @!UPT UIADD3 URZ, UPT, UPT, URZ, URZ, URZ ;  /* 0x000000fffffff290 */ /* 0x000fe4000fffe0ff */
[----:B-1----:R-:W-:Y:S01]  /*4430*/  VOTEU.ANY UP1, P0 ;  /* 0x0000000000ff7886 */ /* 0x002fe20000020100 */
[----:B------:R-:W-:Y:S11]  /*4440*/  PLOP3.LUT P0, PT, PT, PT, UP1, 0x80, 0x8 ;  /* 0x000000000008781c */ /* 0x000ff60003f0f018 */
[----:B------:R-:W-:Y:S02]  /*4450*/  @!UPT UIADD3 URZ, UPT, UPT, URZ, URZ, URZ ;  /* 0x000000fffffff290 */ /* 0x000fe4000fffe0ff */
[----:B---3--:R-:W-:Y:S02]  /*4460*/  @P0 SHF.R.U32.HI R0, RZ, 0x10, R9 ;  /* 0x00000010ff000819 */ /* 0x008fe40000011609 */
[----:B------:R-:W-:Y:S02]  /*4470*/  @P0 MOV R6, R8 ;  /* 0x0000000800060202 */ /* 0x000fe40000000f00 */
[----:B------:R-:W-:Y:S01]  /*4480*/  @P0 R2UR UR4, R0 ;  /* 0x00000000000402ca */ /* 0x000fe200000e0000 */
[----:B------:R-:W-:Y:S01]  /*4490*/  VIADD R0, R12, 0xb0 ;  /* 0x000000b00c007836 */ /* 0x000fe20000000000 */
[----:B------:R-:W-:Y:S02]  /*44a0*/  @P0 LOP3.LUT R8, R9, 0xffff, RZ, 0xc0, !PT ;  /* 0x0000ffff09080812 */ /* 0x000fe400078ec0ff */
[----:B------:R-:W-:Y:S02]  /*44b0*/  @P0 R2UR UR6, R6 ;  /* 0x00000000060602ca */ /* 0x000fe400000e0000 */
[----:B------:R-:W-:Y:S02]  /*44c0*/  PRMT R0, RZ, 0x654, R0 ;  /* 0x00000654ff007816 */ /* 0x000fe40000000000 */
[----:B------:R-:W-:Y:S02]  /*44d0*/  @P0 R2UR UR5, R8 ;  /* 0x00000000080502ca */ /* 0x000fe400000e0000 */
[----:B------:R1:W-:Y:S03]  /*44e0*/  SYNCS.ARRIVE.TRANS64.RED.A1T0 RZ, [R0+URZ], RZ ;  /* 0x000000ff00ff79a7 */ /* 0x0003e600081004ff */
[----:B------:R-:W-:Y:S04]  /*44f0*/  @UP1 UMOV UR29, UR4 ;  /* 0x00000004001d1c82 */ /* 0x000fe80008000000 */
[----:B------:R-:W-:Y:S04]  /*4500*/  @UP1 UMOV UR14, UR6 ;  /* 0x00000006000e1c82 */ /* 0x000fe80008000000 */
[----:B------:R-:W-:Y:S01]  /*4510*/  @UP1 UMOV UR13, UR5 ;  /* 0x00000005000d1c82 */ /* 0x000fe20008000000 */
[----:B------:R-:W-:Y:S05]  /*4520*/  BRA.U !UP0, `(.L_x_77) ;  /* 0x0000000108a47547 */ /* 0x000fea000b800000 */
[----:B------:R-:W-:Y:S02]  /*4530*/  UIMAD.WIDE.U32 UR18, UR13, UR51, URZ ;  /* 0x000000330d1272a5 */ /* 0x000fe4000f8e00ff */
[----:B------:R-:W-:Y:S02]  /*4540*/  UIMAD.WIDE.U32 UR26, UR14, UR48, URZ ;  /* 0x000000300e1a72a5 */ /* 0x000fe4000f8e00ff */
[----:B------:R-:W-:Y:S02]  /*4550*/  USEL UR4, UR30, UR38, !UP5 ;  /* 0x000000261e047287 */ /* 0x000fe4000e800000 */
[----:B------:R-:W-:Y:S02]  /*4560*/  USEL UR7, UR31, UR39, !UP6 ;  /* 0x000000271f077287 */ /* 0x000fe4000f000000 */
[----:B--2---:R-:W-:Y:S02]  /*4570*/  UIMAD.WIDE.U32 UR8, UR4, UR22, URZ ;  /* 0x00000016040872a5 */ /* 0x004fe4000f8e00ff */
[----:B------:R-:W-:Y:S01]  /*4580*/  UIMAD.WIDE.U32 UR10, UR7, UR22, URZ ;  /* 0x00000016070a72a5 */ /* 0x000fe2000f8e00ff */
[----:B------:R-:W-:Y:S02]  /*4590*/  UMOV UR5, UR19 ;  /* 0x0000001300057c82 */ /* 0x000fe40008000000 */
[----:B------:R-:W-:Y:S03]  /*45a0*/  USHF.R.U32.HI UR6, URZ, UR40, UR5 ;  /* 0x00000028ff067299 */ /* 0x000fe60008011605 */
[----:B------:R-:W-:Y:S01]  /*45b0*/  UMOV UR5, UR27 ;  /* 0x0000001b00057c82 */ /* 0x000fe20008000000 */
[----:B------:R-:W-:Y:S02]  /*45c0*/  USEL UR6, UR13, UR6, !UP5 ;  /* 0x000000060d067287 */ /* 0x000fe4000e800000 */
[----:B------:R-:W-:Y:S03]  /*45d0*/  USHF.R.U32.HI UR12, URZ, UR49, UR5 ;  /* 0x00000031ff0c7299 */ /* 0x000fe60008011605 */
[----:B------:R-:W-:Y:S02]  /*45e0*/  UMOV UR5, UR9 ;  /* 0x0000000900057c82 */ /* 0x000fe40008000000 */
[----:B------:R-:W-:Y:S03]  /*45f0*/  @UP4 USHF.R.U32.HI UR4, URZ, UR23, UR5 ;  /* 0x00000017ff044299 */ /* 0x000fe60008011605 */
[----:B------:R-:W-:Y:S01]  /*4600*/  UMOV UR5, UR11 ;  /* 0x0000000b00057c82 */ /* 0x000fe20008000000 */
[----:B------:R-:W-:Y:S02]  /*4610*/  UIMAD UR4, UR42, UR4, URZ ;  /* 0x000000042a0472a4 */ /* 0x000fe4000f8e02ff */
[----:B------:R-:W-:Y:S02]  /*4620*/  @UP4 USHF.R.U32.HI UR7, URZ, UR23, UR5 ;  /* 0x00000017ff074299 */ /* 0x000fe40008011605 */
[----:B------:R-:W-:Y:S02]  /*4630*/  UIMAD.WIDE.U32 UR10, UR6, UR22, URZ ;  /* 0x00000016060a72a5 */ /* 0x000fe4000f8e00ff */
[----:B------:R-:W-:Y:S02]  /*4640*/  USEL UR5, UR14, UR12, !UP6 ;  /* 0x0000000c0e057287 */ /* 0x000fe4000f000000 */
[----:B------:R-:W-:Y:S02]  /*4650*/  UIMAD UR8, UR42, UR7, URZ ;  /* 0x000000072a0872a4 */ /* 0x000fe4000f8e02ff */
[----:B------:R-:W-:Y:S03]  /*4660*/  UISETP.GE.AND UP0, UPT, UR6, UR4, UPT ;  /* 0x000000040600728c */ /* 0x000fe6000bf06270 */
[----:B------:R-:W-:Y:S01]  /*4670*/  UMOV UR4, UR11 ;  /* 0x0000000b00047c82 */ /* 0x000fe20008000000 */
[----:B------:R-:W-:Y:S02]  /*4680*/  UISETP.GE.OR UP0, UPT, UR5, UR8, UP0 ;  /* 0x000000080500728c */ /* 0x000fe40008706670 */
[----:B------:R-:W-:Y:S02]  /*4690*/  USHF.R.U32.HI UR4, URZ, UR23, UR4 ;  /* 0x00000017ff047299 */ /* 0x000fe40008011604 */
[----:B------:R-:W-:Y:S02]  /*46a0*/  UIMAD.WIDE.U32 UR8, UR5, UR22, URZ ;  /* 0x00000016050872a5 */ /* 0x000fe4000f8e00ff */
[----:B------:R-:W-:Y:S04]  /*46b0*/  USEL UR10, UR6, UR4, !UP4 ;  /* 0x00000004060a7287 */ /* 0x000fe8000e000000 */
[----:B------:R-:W-:Y:S01]  /*46c0*/  UIADD3 UR11, UPT, UPT, -UR10, URZ, URZ ;  /* 0x000000ff0a0b7290 */ /* 0x000fe2000fffe1ff */
[----:B------:R-:W-:Y:S02]  /*46d0*/  @!UP0 UMOV UR4, UR9 ;  /* 0x0000000900048c82 */ /* 0x000fe40008000000 */
[----:B------:R-:W-:Y:S02]  /*46e0*/  @!UP0 USHF.R.U32.HI UR4, URZ, UR23, UR4 ;  /* 0x00000017ff048299 */ /* 0x000fe40008011604 */
[----:B------:R-:W-:Y:S02]  /*46f0*/  UIMAD UR8, UR42, UR11, UR6 ;  /* 0x0000000b2a0872a4 */ /* 0x000fe4000f8e0206 */
[----:B------:R-:W-:Y:S04]  /*4700*/  @!UP0 USEL UR4, UR5, UR4, !UP4 ;  /* 0x0000000405048287 */ /* 0x000fe8000e000000 */
[----:B------:R-:W-:Y:S02]  /*4710*/  @!UP0 UIMAD UR8, UR7, UR8, UR4 ;  /* 0x00000008070882a4 */ /* 0x000fe4000f8e0204 */
[----:B------:R-:W-:Y:S02]  /*4720*/  @!UP0 UIADD3 UR9, UPT, UPT, UR10, -UR4, URZ ;  /* 0x800000040a098290 */ /* 0x000fe4000fffe0ff */
[----:B------:R-:W-:Y:S02]  /*4730*/  UIADD3 UR4, UPT, UPT, -UR5, URZ, URZ ;  /* 0x000000ff05047290 */ /* 0x000fe4000fffe1ff */
[----:B------:R-:W-:Y:S02]  /*4740*/  UIADD3 UR7, UPT, UPT, -UR6, URZ, URZ ;  /* 0x000000ff06077290 */ /* 0x000fe4000fffe1ff */
[----:B------:R-:W-:Y:S02]  /*4750*/  @!UP0 UIMAD UR6, UR9, UR42, UR5 ;  /* 0x0000002a090682a4 */ /* 0x000fe4000f8e0205 */
[----:B------:R-:W-:Y:S02]  /*4760*/  UIMAD UR14, UR15, UR4, UR14 ;  /* 0x000000040f0e72a4 */ /* 0x000fe4000f8e020e */
[----:B------:R-:W-:Y:S01]  /*4770*/  UIMAD UR13, UR50, UR7, UR13 ;  /* 0x00000007320d72a4 */ /* 0x000fe2000f8e020d */
[----:B------:R-:W-:Y:S02]  /*4780*/  @!UP0 UMOV UR5, UR8 ;  /* 0x0000000800058c82 */ /* 0x000fe40008000000 */
[----:B------:R-:W-:Y:S02]  /*4790*/  UIMAD UR14, UR5, UR15, UR14 ;  /* 0x0000000f050e72a4 */ /* 0x000fe4000f8e020e */
[----:B------:R-:W-:Y:S11]  /*47a0*/  UIMAD UR13, UR6, UR50, UR13 ;  /* 0x00000032060d72a4 */ /* 0x000ff6000f8e020d */
[----:B------:R-:W-:Y:S01]  /*47b0*/  @!UPT UIADD3 URZ, UPT, UPT, URZ, URZ, URZ ;  /* 0x000000fffffff290 */ /* 0x000fe2000fffe0ff */
.L_x_77:
[----:B------:R-:W3:Y:S01]  /*47c0*/  @!UP2 LDCU.128 UR8, c[0x0][0xb10] ;  /* 0x00016200ff08a7ac */ /* 0x000ee20008000c00 */
[C---:B------:R-:W-:Y:S02]  /*47d0*/  ISETP.NE.U32.AND P1, PT, R4.reuse, RZ, PT ;  /* 0x000000ff0400720c */ /* 0x040fe40003f25070 */
[----:B------:R-:W-:Y:S02]  /*47e0*/  ISETP.NE.U32.AND P0, PT, R4, RZ, PT ;  /* 0x000000ff0400720c */ /* 0x000fe40003f05070 */
[C---:B------:R-:W-:Y:S02]  /*47f0*/  ISETP.NE.AND.EX P1, PT, R5.reuse, RZ, PT, P1 ;  /* 0x000000ff0500720c */ /* 0x040fe40003f25310 */
[----:B------:R-:W-:Y:S01]  /*4800*/  ISETP.NE.AND.EX P0, PT, R5, RZ, PT, P0 ;  /* 0x000000ff0500720c */ /* 0x000fe20003f05300 */
[----:B------:R-:W4:Y:S01]  /*4810*/  @!UP2 LDCU UR5, c[0x0][0xb0c] ;  /* 0x00016180ff05a7ac */ /* 0x000f220008000800 */
[----:B------:R-:W-:Y:S01]  /*4820*/  SHF.L.U32 R9, R15, 0x1f, RZ ;  /* 0x0000001f0f097819 */ /* 0x000fe200000006ff */
[----:B------:R-:W-:Y:S02]  /*4830*/  USHF.L.U32 UR35, UR16, 0x6, URZ ;  /* 0x0000000610237899 */ /* 0x000fe400080006ff */
[----:B------:R-:W-:Y:S02]  /*4840*/  USHF.L.U32 UR34, UR20, 0x8, URZ ;  /* 0x0000000814227899 */ /* 0x000fe400080006ff */
[----:B---3--:R-:W-:Y:S07]  /*4850*/  UIMAD.WIDE.U32 UR6, UR14, UR8, URZ ;  /* 0x000000080e0672a5 */ /* 0x008fee000f8e00ff */
[----:B------:R-:W-:Y:S01]  /*4860*/  @!UP2 UMOV UR4, UR7 ;  /* 0x000000070004ac82 */ /* 0x000fe20008000000 */
[----:B----4-:R-:W-:Y:S02]  /*4870*/  @!UP2 UISETP.NE.AND UP0, UPT, UR5, 0x1, UPT ;  /* 0x000000010500a88c */ /* 0x010fe4000bf05270 */
[----:B------:R-:W-:Y:S02]  /*4880*/  @!UP2 USHF.R.U32.HI UR4, URZ, UR9, UR4 ;  /* 0x00000009ff04a299 */ /* 0x000fe40008011604 */
[----:B------:R-:W-:Y:S02]  /*4890*/  UIMAD.WIDE.U32 UR6, UR13, UR11, URZ ;  /* 0x0000000b0d0672a5 */ /* 0x000fe4000f8e00ff */
[----:B------:R-:W-:Y:S02]  /*48a0*/  @!UP2 USEL UR8, UR14, UR4, !UP0 ;  /* 0x000000040e08a287 */ /* 0x000fe4000c000000 */
[----:B------:R-:W-:Y:S03]  /*48b0*/  @!UP2 UISETP.NE.AND UP0, UPT, UR10, 0x1, UPT ;  /* 0x000000010a00a88c */ /* 0x000fe6000bf05270 */
[----:B------:R-:W-:Y:S02]  /*48c0*/  @!UP2 UMOV UR6, UR7 ;  /* 0x000000070006ac82 */ /* 0x000fe40008000000 */
[----:B------:R-:W3:Y:S02]  /*48d0*/  @!UP2 LDCU UR4, c[0x0][0xb20] ;  /* 0x00016400ff04a7ac */ /* 0x000ee40008000800 */
[----:B---3--:R-:W-:Y:S04]  /*48e0*/  @!UP2 USHF.R.U32.HI UR6, URZ, UR4, UR6 ;  /* 0x00000004ff06a299 */ /* 0x008fe80008011606 */
[----:B------:R-:W-:Y:S04]  /*48f0*/  @!UP2 USEL UR6, UR13, UR6, !UP0 ;  /* 0x000000060d06a287 */ /* 0x000fe8000c000000 */
[----:B------:R-:W-:Y:S02]  /*4900*/  @!UP2 UIADD3 UR4, UPT, UPT, -UR8, UR6, URZ ;  /* 0x000000060804a290 */ /* 0x000fe4000fffe1ff */
[----:B------:R-:W-:Y:S02]  /*4910*/  @!UP2 UIADD3 UR6, UPT, UPT, UR8, -UR6, URZ ;  /* 0x800000060806a290 */ /* 0x000fe4000fffe0ff */
[----:B------:R-:W-:Y:S02]  /*4920*/  @!UP2 UIMAD UR14, UR4, UR5, UR14 ;  /* 0x00000005040ea2a4 */ /* 0x000fe4000f8e020e */
[----:B------:R-:W-:Y:S01]  /*4930*/  @!UP2 UIMAD UR13, UR6, UR10, UR13 ;  /* 0x0000000a060da2a4 */ /* 0x000fe2000f8e020d */
[----:B------:R-:W-:Y:S11]  /*4940*/  BRA.U UP3, `(.L_x_78) ;  /* 0x0000000103107547 */ /* 0x000ff6000b800000 */
[----:B------:R-:W-:Y:S04]  /*4950*/  MOV R6, UR46 ;  /* 0x0000002e00067c02 */ /* 0x000fe80008000f00 */
[----:B------:R-:W-:Y:S04]  /*4960*/  SHF.L.U32 R6, R6, 0x1f, RZ ;  /* 0x0000001f06067819 */ /* 0x000fe800000006ff */
[----:B------:R-:W3:Y:S02]  /*4970*/  SYNCS.PHASECHK.TRANS64.TRYWAIT P2, [UR21+0x98], R6 ;  /* 0x00009806ff0075a7 */ /* 0x000ee40008041115 */
[----:B---3--:R-:W-:Y:S05]  /*4980*/  @!P2 BRA `(.L_x_79) ;  /* 0x0000005400f8a947 */ /* 0x008fea0003800000 */
.L_x_78:
[----:B------:R-:W-:Y:S05]  /*4990*/  @!P1 BRA `(.L_x_80) ;  /* 0x0000000000309947 */ /* 0x000fea0003800000 */
[----:B------:R-:W-:Y:S01]  /*49a0*/  ISETP.NE.U32.AND P1, PT, R2, RZ, PT ;  /* 0x000000ff0200720c */ /* 0x000fe20003f25070 */
[----:B------:R-:W3:Y:S01]  /*49b0*/  LDCU.64 UR4, c[0x0][0x358] ;  /* 0x00006b00ff0477ac */ /* 0x000ee20008000a00 */
[----:B------:R-:W-:Y:S02]  /*49c0*/  IMAD.MOV.U32 R74, RZ, RZ, 0x1 ;  /* 0x00000001ff4a7424 */ /* 0x000fe400078e00ff */
[----:B------:R-:W-:Y:S11]  /*49d0*/  ISETP.NE.AND.EX P1, PT, R3, RZ, PT, P1 ;  /* 0x000000ff0300720c */ /* 0x000ff60003f25310 */
[----:B------:R-:W-:Y:S02]  /*49e0*/  @!UPT UIADD3 URZ, UPT, UPT, URZ, URZ, URZ ;  /* 0x000000fffffff290 */ /* 0x000fe4000fffe0ff */
[----:B------:R-:W4:Y:S01]  /*49f0*/  @P1 LDC.64 R10, c[0x0][0x888] ;  /* 0x00022200ff0a1b82 */ /* 0x000f220000000a00 */
[----:B-1----:R-:W-:Y:S04]  /*4a00*/  @P1 IMAD R0, R4, UR36, RZ ;  /* 0x0000002404001c24 */ /* 0x002fe8000f8e02ff */
[----:B----4-:R-:W-:Y:S04]  /*4a10*/  @P1 IMAD.WIDE R10, R0, 0x4, R10 ;  /* 0x00000004000a1825 */ /* 0x010fe800078e020a */
[----:B------:R-:W-:Y:S01]  /*4a20*/  HFMA2 R0, -RZ, RZ, 0, 5.9604644775390625e-08 ;  /* 0x00000001ff007431 */ /* 0x000fe200000001ff */
[----:B---3-5:R3:W5:Y:S04]  /*4a30*/  @P1 LDG.E R40, desc[UR4][R10.64] ;  /* 0x000000040a281981 */ /* 0x028768000c1e1900 */
[----:B------:R-:W-:Y:S01]  /*4a40*/  @!P1 PRMT R74, R0, 0x7610, R74 ;  /* 0x00007610004a9816 */ /* 0x000fe2000000004a */
[----:B---3--:R-:W4:Y:S06]  /*4a50*/  @!P1 LDC R40, c[0x0][0x880] ;  /* 0x00022000ff289b82 */ /* 0x008f2c0000000800 */
.L_x_80:
[----:B----45:R-:W-:Y:S01]  /*4a60*/  @!P0 ISETP.EQ.AND P1, PT, R40, RZ, PT ;  /* 0x000000ff2800820c */ /* 0x030fe20003f22270 */
[----:B------:R-:W-:Y:S01]  /*4a70*/  @!UPT UIADD3 URZ, UPT, UPT, URZ, URZ, URZ ;  /* 0x000000fffffff290 */ /* 0x000fe2000fffe0ff */
[----:B------:R-:W-:Y:S11]  /*4a80*/  @!P0 BRA `(.L_x_81) ;  /* 0x0000000000188947 */ /* 0x000ff60003800000 */
[----:B------:R-:W-:Y:S02]  /*4a90*/  LOP3.LUT P0, RZ, R74, 0xff, RZ, 0xc0, !PT ;  /* 0x000000ff4aff7812 */ /* 0x000fe4000780c0ff */
[----:B------:R-:W-:Y:S04]  /*4aa0*/  ISETP.NE.U32.AND P1, PT, R2, RZ, PT ;  /* 0x000000ff0200720c */ /* 0x000fe80003f25070 */
[----:B------:R-:W-:Y:S04]  /*4ab0*/  ISETP.NE.AND.EX P1, PT, R3, RZ, PT, P1 ;  /* 0x000000ff0300720c */ /* 0x000fe80003f25310 */
[----:B------:R-:W-:Y:S03]  /*4ac0*/  PLOP3.LUT P1, PT, P1, PT, PT, 0x8, 0x80 ;  /* 0x000000000080781c */ /* 0x000fe60000f2e170 */
[----:B------:R-:W-:Y:S11]  /*4ad0*/  @P0 ISETP.EQ.AND P1, PT, R40, RZ, PT ;  /* 0x000000ff2800020c */ /* 0x000ff60003f22270 */
[----:B------:R-:W-:Y:S02]  /*4ae0*/  @!UPT UIADD3 URZ, UPT, UPT, URZ, URZ, URZ ;  /* 0x000000fffffff290 */ /* 0x000fe4000fffe0ff */
.L_x_81:
[----:B------:R-:W3:Y:S01]  /*4af0*/  SYNCS.PHASECHK.TRANS64.TRYWAIT P2, [UR21+0x70], R9 ;  /* 0x00007009ff0075a7 */ /* 0x000ee20008041115 */
[----:B------:R-:W-:Y:S04]  /*4b00*/  ELECT P0, URZ, PT ;  /* 0x0000000000ff782f */ /* 0x000fe80003800000 */
[----:B------:R-:W-:Y:S11]  /*4b10*/  PLOP3.LUT P1, PT, P1, P0, PT, 0xf2, 0x2f ;  /* 0x00000000002f781c */ /* 0x000ff60000f21e72 */
[----:B------:R-:W-:Y:S02]  /*4b20*/  @!UPT UIADD3 URZ, UPT, UPT, URZ, URZ, URZ ;  /* 0x000000fffffff290 */ /* 0x000fe4000fffe0ff */
[----:B------:R-:W-:Y:S05]  /*4b30*/  @!P1 IADD3 R8, P0, PT, R16, 0x580, RZ ;  /* 0x0000058010089810 */ /* 0x000fea0007f1e0ff */
[----:B-1----:R-:W-:Y:S01]  /*4b40*/  @!P1 IMAD.X R6, RZ, RZ, R17, P0 ;  /* 0x000000ffff069224 */ /* 0x002fe200000e0611 */
[----:B---3--:R-:W-:Y:S07]  /*4b50*/  @!P2 BRA `(.L_x_82) ;  /* 0x00000054009ca947 */ /* 0x008fee0003800000 */
.L_x_165:
[----:B------:R-:W-:Y:S01]  /*4b60*/  @!P1 R2UR UR5, R8 ;  /* 0x00000000080592ca */ /* 0x000fe200000e0000 */
[----:B------:R-:W-:Y:S01]  /*4b70*/  VOTEU.ALL UP0, P1 ;  /* 0x0000000000ff7886 */ /* 0x000fe20000800000 */
[----:B------:R-:W-:Y:S01]  /*4b80*/  @!P1 R2UR UR4, R6 ;  /* 0x00000000060492ca */ /* 0x000fe200000e0000 */
[----:B-1----:R-:W-:Y:S01]  /*4b90*/  @!P1 IMAD.MOV.U32 R0, RZ, RZ, 0x1000 ;  /* 0x00001000ff009424 */ /* 0x002fe200078e00ff */
[----:B------:R-:W-:Y:S01]  /*4ba0*/  UMOV UR8, 0x0 ;  /* 0x0000000000087882 */ /* 0x000fe20000000000 */
[----:B------:R-:W-:Y:S01]  /*4bb0*/  UMOV UR9, 0x10000000 ;  /* 0x1000000000097882 */ /* 0x000fe20000000000 */
[----:B------:R-:W-:Y:S01]  /*4bc0*/  @!UP0 UIADD3 UR32, UPT, UPT, UR21, 0x200, URZ ;  /* 0x0000020015208890 */ /* 0x000fe2000fffe0ff */
[----:B------:R-:W-:Y:S01]  /*4bd0*/  @!P1 IADD3 R8, P0, PT, R16, 0x580, RZ ;  /* 0x0000058010089810 */ /* 0x000fe20007f1e0ff */
[----:B------:R-:W-:Y:S01]  /*4be0*/  VOTEU.ALL UP0, P1 ;  /* 0x0000000000ff7886 */ /* 0x000fe20000800000 */
[----:B------:R-:W-:Y:S03]  /*4bf0*/  UPRMT UR6, UR45, 0x654, UR33 ;  /* 0x000006542d067896 */ /* 0x000fe60008000021 */
[----:B------:R-:W-:Y:S02]  /*4c00*/  @!P1 IMAD.X R6, RZ, RZ, R17, P0 ;  /* 0x000000ffff069224 */ /* 0x000fe400000e0611 */
[----:B------:R-:W-:Y:S02]  /*4c10*/  IMAD.U32 R10, RZ, RZ, UR5 ;  /* 0x00000005ff0a7e24 */ /* 0x000fe4000f8e00ff */
[----:B------:R-:W-:Y:S03]  /*4c20*/  IMAD.U32 R11, RZ, RZ, UR4 ;  /* 0x00000004ff0b7e24 */ /* 0x000fe6000f8e00ff */
[----:B------:R-:W-:Y:S02]  /*4c30*/  @!P1 R2UR UR4, R10 ;  /* 0x000000000a0492ca */ /* 0x000fe400000e0000 */
[----:B------:R-:W-:Y:S11]  /*4c40*/  @!P1 R2UR UR5, R11 ;  /* 0x000000000b0592ca */ /* 0x000ff600000e0000 */
[----:B------:R-:W-:Y:S02]  /*4c50*/  @!UPT UIADD3 URZ, UPT, UPT, URZ, URZ, URZ ;  /* 0x000000fffffff290 */ /* 0x000fe4000fffe0ff */
[----:B------:R1:W-:Y:S01]  /*4c60*/  @!UP0 UTMALDG.3D [UR32], [UR4], desc[UR8] ;  /* 0x00000820040085b4 */ /* 0x0003e20008011000 */
[----:B------:R1:W-:Y:S01]  /*4c70*/  @!P1 SYNCS.ARRIVE.TRANS64.RED.A0TR RZ, [UR21+0x50], R0 ;  /* 0x00005000ffff99a7 */ /* 0x0003e20008300415 */
[----:B------:R-:W-:Y:S01]  /*4c80*/  SYNCS.ARRIVE.TRANS64.RED.A1T0 RZ, [UR6], RZ ;  /* 0x000000ffffff79a7 */ /* 0x000fe20008100406 */
[----:B------:R-:W3:Y:S02]  /*4c90*/  SYNCS.PHASECHK.TRANS64.TRYWAIT P2, [UR21+0x78], R9 ;  /* 0x00007809ff0075a7 */ /* 0x000ee40008041115 */
[----:B-1-3--:R-:W-:Y:S05]  /*4ca0*/  @!P2 BRA `(.L_x_83) ;  /* 0x000000540060a947 */ /* 0x00afea0003800000 */
.L_x_167:
        /* <DEDUP_REMOVED lines=8> */
[----:B------:R-:W-:Y:S01]  /*4d30*/  @!UP0 UIADD3 UR24, UPT, UPT, UR21, 0x1200, URZ ;  /* 0x0000120015188890 */ /* 0x000fe2000fffe0ff */
[----:B------:R-:W-:Y:S01]  /*4d40*/  VOTEU.ALL UP0, P1 ;  /* 0x0000000000ff7886 */ /* 0x000fe20000800000 */
[----:B------:R-:W-:Y:S01]  /*4d50*/  UMOV UR27, UR35 ;  /* 0x00000023001b7c82 */ /* 0x000fe20008000000 */
[----:B------:R-:W-:Y:S02]  /*4d60*/  UMOV UR28, UR36 ;  /* 0x00000024001c7c82 */ /* 0x000fe40008000000 */
[----:B------:R-:W-:Y:S01]  /*4d70*/  IMAD.U32 R10, RZ, RZ, UR5 ;  /* 0x00000005ff0a7e24 */ /* 0x000fe2000f8e00ff */
[----:B------:R-:W-:Y:S01]  /*4d80*/  UPRMT UR6, UR45, 0x654, UR25 ;  /* 0x000006542d067896 */ /* 0x000fe20008000019 */
[----:B------:R-:W-:Y:S02]  /*4d90*/  IMAD.U32 R11, RZ, RZ, UR4 ;  /* 0x00000004ff0b7e24 */ /* 0x000fe4000f8e00ff */
[----:B------:R-:W-:Y:S01]  /*4da0*/  @!P1 IMAD.X R6, RZ, RZ, R17, P0 ;  /* 0x000000ffff069224 */ /* 0x000fe200000e0611 */
        /* <DEDUP_REMOVED lines=8> */
.L_x_169:
[----:B------:R-:W-:Y:S01]  /*4e30*/  @!P1 R2UR UR5, R8 ;  /* 0x00000000080592ca */ /* 0x000fe200000e0000 */
[----:B------:R-:W-:Y:S01]  /*4e40*/  VOTEU.ALL UP0, P1 ;  /* 0x0000000000ff7886 */ /* 0x000fe20000800000 */
[----:B------:R-:W-:Y:S01]  /*4e50*/  @!P1 R2UR UR4, R6 ;  /* 0x00000000060492ca */ /* 0x000fe200000e0000 */
[----:B-1----:R-:W-:Y:S01]  /*4e60*/  @!P1 IMAD.MOV.U32 R0, RZ, RZ, 0x1000 ;  /* 0x00001000ff009424 */ /* 0x002fe200078e00ff */
[----:B------:R-:W-:Y:S01]  /*4e70*/  UMOV UR8, 0x0 ;  /* 0x0000000000087882 */ /* 0x000fe20000000000 */
[----:B------:R-:W-:Y:S01]  /*4e80*/  UMOV UR9, 0x10000000 ;  /* 0x1000000000097882 */ /* 0x000fe20000000000 */
[----:B------:R-:W-:Y:S01]  /*4e90*/  @!UP0 UIADD3 UR18, UPT, UPT, UR34, 0x80, URZ ;  /* 0x0000008022128890 */ /* 0x000fe2000fffe0ff */
[----:B------:R-:W-:Y:S01]  /*4ea0*/  VIADD R14, R14, 0x1 ;  /* 0x000000010e0e7836 */ /* 0x000fe20000000000 */
[----:B------:R-:W-:Y:S01]  /*4eb0*/  @!UP0 UIADD3 UR16, UPT, UPT, UR21, 0x2200, URZ ;  /* 0x0000220015108890 */ /* 0x000fe2000fffe0ff */
[----:B------:R-:W-:Y:S01]  /*4ec0*/  VOTEU.ALL UP0, P1 ;  /* 0x0000000000ff7886 */ /* 0x000fe20000800000 */
[----:B------:R-:W-:Y:S01]  /*4ed0*/  UMOV UR19, UR35 ;  /* 0x0000002300137c82 */ /* 0x000fe20008000000 */
[----:B------:R-:W-:Y:S02]  /*4ee0*/  UMOV UR20, UR36 ;  /* 0x0000002400147c82 */ /* 0x000fe40008000000 */
[----:B------:R-:W-:Y:S01]  /*4ef0*/  IMAD.U32 R10, RZ, RZ, UR5 ;  /* 0x00000005ff0a7e24 */ /* 0x000fe2000f8e00ff */
[----:B------:R-:W-:Y:S01]  /*4f00*/  UPRMT UR6, UR45, 0x654, UR17 ;  /* 0x000006542d067896 */ /* 0x000fe20008000011 */
        /* <DEDUP_REMOVED lines=9> */
.L_x_171:
[----:B------:R-:W-:Y:S01]  /*4fa0*/  @!P1 IADD3 R6, P0, PT, R16, 0x580, RZ ;  /* 0x0000058010069810 */ /* 0x000fe20007f1e0ff */
[----:B------:R-:W-:Y:S01]  /*4fb0*/  VOTEU.ALL UP0, P1 ;  /* 0x0000000000ff7886 */ /* 0x000fe20000800000 */
[----:B------:R-:W-:Y:S01]  /*4fc0*/  UMOV UR6, 0x0 ;  /* 0x0000000000067882 */ /* 0x000fe20000000000 */
[----:B------:R-:W-:Y:S01]  /*4fd0*/  UMOV UR7, 0x10000000 ;  /* 0x1000000000077882 */ /* 0x000fe20000000000 */
[----:B------:R-:W-:Y:S01]  /*4fe0*/  @!P1 R2UR UR5, R6 ;  /* 0x00000000060592ca */ /* 0x000fe200000e0000 */
[----:B-1----:R-:W-:Y:S01]  /*4ff0*/  @!P1 IMAD.X R0, RZ, RZ, R17, P0 ;  /* 0x000000ffff009224 */ /* 0x002fe200000e0611 */
[----:B------:R-:W-:Y:S01]  /*5000*/  @!UP0 UIADD3 UR10, UPT, UPT, UR34, 0xc0, URZ ;  /* 0x000000c0220a8890 */ /* 0x000fe2000fffe0ff */
[----:B------:R-:W-:Y:S01]  /*5010*/  R2UR UR18, R76 ;  /* 0x000000004c1272ca */ /* 0x000fe200000e0000 */
[----:B------:R-:W-:Y:S01]  /*5020*/  @!UP0 UIADD3 UR8, UPT, UPT, UR21, 0x3200, URZ ;  /* 0x0000320015088890 */ /* 0x000fe2000fffe0ff */
[----:B------:R-:W-:Y:S01]  /*5030*/  R2UR UR16, R77 ;  /* 0x000000004d1072ca */ /* 0x000fe200000e0000 */
[----:B------:R-:W-:Y:S01]  /*5040*/  @!UP0 UIADD3 UR9, UPT, UPT, UR21, 0x68, URZ ;  /* 0x0000006815098890 */ /* 0x000fe2000fffe0ff */
[----:B------:R-:W-:Y:S01]  /*5050*/  @!P1 R2UR UR4, R0 ;  /* 0x00000000000492ca */ /* 0x000fe200000e0000 */
[----:B------:R-:W-:Y:S01]  /*5060*/  VOTEU.ALL UP0, P1 ;  /* 0x0000000000ff7886 */ /* 0x000fe20000800000 */
[----:B------:R-:W-:Y:S01]  /*5070*/  UMOV UR11, UR35 ;  /* 0x00000023000b7c82 */ /* 0x000fe20008000000 */
[----:B------:R-:W-:Y:S01]  /*5080*/  UMOV UR12, UR36 ;  /* 0x00000024000c7c82 */ /* 0x000fe20008000000 */
[C---:B------:R-:W-:Y:S01]  /*5090*/  ISETP.NE.AND P0, PT, R14.reuse, 0x2, PT ;  /* 0x000000020e00780c */ /* 0x040fe20003f05270 */
[----:B------:R-:W-:Y:S01]  /*50a0*/  UPLOP3.LUT UP3, UPT, UPT, UPT, UPT, 0x80, 0x8 ;  /* 0x000000000008789c */ /* 0x000fe20003f6f070 */
[----:B------:R-:W-:Y:S01]  /*50b0*/  IMAD.U32 R8, RZ, RZ, UR5 ;  /* 0x00000005ff087e24 */ /* 0x000fe2000f8e00ff */
[----:B------:R-:W-:Y:S01]  /*50c0*/  LOP3.LUT R15, R15, 0x1, RZ, 0x3c, !PT ;  /* 0x000000010f0f7812 */ /* 0x000fe200078e3cff */
[----:B------:R-:W-:Y:S01]  /*50d0*/  UMOV UR36, UR29 ;  /* 0x0000001d00247c82 */ /* 0x000fe20008000000 */
[----:B------:R-:W-:Y:S01]  /*50e0*/  SEL R0, RZ, 0x1, P0 ;  /* 0x00000001ff007807 */ /* 0x000fe20000000000 */
[----:B------:R-:W-:Y:S01]  /*50f0*/  UIADD3 UR20, UPT, UPT, UR13, UR18, URZ ;  /* 0x000000120d147290 */ /* 0x000fe2000fffe0ff */
[----:B------:R-:W-:Y:S01]  /*5100*/  SEL R14, R14, RZ, P0 ;  /* 0x000000ff0e0e7207 */ /* 0x000fe20000000000 */
[----:B------:R-:W-:Y:S01]  /*5110*/  UIADD3 UR16, UPT, UPT, UR14, UR16, URZ ;  /* 0x000000100e107290 */ /* 0x000fe2000fffe0ff */
[----:B------:R-:W-:Y:S01]  /*5120*/  IMAD.U32 R9, RZ, RZ, UR4 ;  /* 0x00000004ff097e24 */ /* 0x000fe2000f8e00ff */
[----:B------:R-:W-:Y:S02]  /*5130*/  @!P1 R2UR UR4, R8 ;  /* 0x00000000080492ca */ /* 0x000fe400000e0000 */
[----:B------:R-:W-:Y:S02]  /*5140*/  LOP3.LUT R13, R13, R0, RZ, 0x3c, !PT ;  /* 0x000000000d0d7212 */ /* 0x000fe400078e3cff */
[----:B------:R-:W-:Y:S11]  /*5150*/  @!P1 R2UR UR5, R9 ;  /* 0x00000000090592ca */ /* 0x000ff600000e0000 */
[----:B------:R-:W-:Y:S02]  /*5160*/  @!UPT UIADD3 URZ, UPT, UPT, URZ, URZ, URZ ;  /* 0x000000fffffff290 */ /* 0x000fe4000fffe0ff */
[----:B------:R3:W-:Y:S01]  /*5170*/  @!UP0 UTMALDG.3D [UR8], [UR4], desc[UR6] ;  /* 0x00000608040085b4 */ /* 0x0007e20008011000 */
[----:B------:R3:W-:Y:S01]  /*5180*/  @!P1 SYNCS.ARRIVE.TRANS64.RED.A0TR RZ, [UR21+0x68], R7 ;  /* 0x00006807ffff99a7 */ /* 0x0007e20008300415 */
[----:B------:R-:W-:Y:S01]  /*5190*/  SYNCS.ARRIVE.TRANS64.RED.A1T0 RZ, [UR37], RZ ;  /* 0x000000ffffff79a7 */ /* 0x000fe20008100425 */
[----:B------:R-:W-:Y:S05]  /*51a0*/  BRA.U UP1, `(.L_x_86) ;  /* 0xfffffff101647547 */ /* 0x000fea000b83ffff */
[----:B------:R-:W-:-:S04]  /*51b0*/  SHF.L.U32 R2, R15, 0x1f, RZ ;  /* 0x0000001f0f027819 */ /* 0x000fc800000006ff */
[----:B------:R-:W1:Y:S02]  /*51c0*/  SYNCS.PHASECHK.TRANS64.TRYWAIT P0, [UR21+0x70], R2 ;  /* 0x00007002ff0075a7 */ /* 0x000e640008001115 */
[----:B-1----:R-:W-:Y:S05]  /*51d0*/  @!P0 BRA `(.L_x_87) ;  /* 0x00000050005c8947 */ /* 0x002fea0003800000 */
.L_x_173:
[----:B------:R-:W4:Y:S02]  /*51e0*/  SYNCS.PHASECHK.TRANS64.TRYWAIT P0, [UR21+0x78], R2 ;  /* 0x00007802ff0075a7 */ /* 0x000f240008001115 */
[----:B----4-:R-:W-:Y:S05]  /*51f0*/  @!P0 BRA `(.L_x_88) ;  /* 0x00000050006c8947 */ /* 0x010fea0003800000 */
.L_x_175:
[----:B------:R-:W4:Y:S02]  /*5200*/  SYNCS.PHASECHK.TRANS64.TRYWAIT P0, [UR21+0x80], R2 ;  /* 0x00008002ff0075a7 */ /* 0x000f240008001115 */
[----:B----4-:R-:W-:Y:S05]  /*5210*/  @!P0 BRA `(.L_x_89) ;  /* 0x00000050007c8947 */ /* 0x010fea0003800000 */
.L_x_177:
[----:B-1----:R-:W-:-:S07]  /*5220*/  MOV R0, UR21 ;  /* 0x0000001500007c02 */ /* 0x002fce0008000f00 */
.L_x_90:
[----:B-1----:R-:W-:-:S04]  /*5230*/  SHF.L.U32 R2, R15, 0x1f, RZ ;  /* 0x0000001f0f027819 */ /* 0x002fc800000006ff */
[----:B------:R1:W4:Y:S03]  /*5240*/  SYNCS.PHASECHK.TRANS64.TRYWAIT P0, [R0+URZ+0x88], R2 ;  /* 0x00008802000075a7 */ /* 0x00032600080011ff */
[----:B----4-:R-:W-:Y:S05]  /*5250*/  @!P0 NANOSLEEP.SYNCS 0x989680 ;  /* 0x009896800000895d */ /* 0x010fea0003900000 */
[----:B------:R-:W4:Y:S02]  /*5260*/  @!P0 SYNCS.PHASECHK.TRANS64 P0, [R0+URZ+0x88], R2 ;  /* 0x00008802000085a7 */ /* 0x000f2400080010ff */
[----:B--234-:R-:W-:Y:S05]  /*5270*/  @P0 EXIT ;  /* 0x000000000000094d */ /* 0x01cfea0003800000 */
[----:B------:R-:W-:Y:S05]  /*5280*/  BRA `(.L_x_90) ;  /* 0xfffffffc00e87947 */ /* 0x000fea000383ffff */
.L_x_75:
[----:B------:R-:W-:-:S06]  /*5290*/  UISETP.GE.AND UP0, UPT, UR17, 0x4, UPT ;  /* 0x000000041100788c */ /* 0x000fcc000bf06270 */
[----:B------:R-:W-:-:S13]  /*52a0*/  PLOP3.LUT P0, PT, PT, PT, UP0, 0x80, 0x8 ;  /* 0x000000000008781c */ /* 0x000fda0003f0f008 */
[----:B-1----:R-:W-:Y:S05]  /*52b0*/  @!P0 EXIT ;  /* 0x000000000000894d */ /* 0x002fea0003800000 */
[----:B------:R-:W-:Y:S01]  /*52c0*/  BAR.SYNC.DEFER_BLOCKING 0x6, 0xa0 ;  /* 0x0182800000007b1d */ /* 0x000fe20000010000 */
[C---:B------:R-:W-:Y:S01]  /*52d0*/  IMAD.SHL.U32 R7, R85.reuse, 0x40, RZ ;  /* 0x0000004055077824 */ /* 0x040fe200078e00ff */
[C---:B------:R-:W-:Y:S01]  /*52e0*/  LOP3.LUT R87, R85.reuse, 0x60, RZ, 0xc0, !PT ;  /* 0x0000006055577812 */ /* 0x040fe200078ec0ff */
[C---:B------:R-:W-:Y:S02]  /*52f0*/  IMAD.SHL.U32 R4, R85.reuse, 0x20, RZ ;  /* 0x0000002055047824 */ /* 0x040fe400078e00ff */
[----:B------:R-:W-:Y:S02]  /*5300*/  HFMA2 R36, -RZ, RZ, 0, 0 ;  /* 0x00000000ff247431 */ /* 0x000fe400000001ff */
[----:B------:R-:W-:Y:S01]  /*5310*/  IMAD.SHL.U32 R5, R85, 0x8, RZ ;  /* 0x0000000855057824 */ /* 0x000fe200078e00ff */
[----:B------:R-:W-:Y:S01]  /*5320*/  UMOV UR44, 0x400 ;  /* 0x00000400002c7882 */ /* 0x000fe20000000000 */
[----:B------:R-:W1:Y:S01]  /*5330*/  LDC.64 R72, c[0x0][0x8b0] ;  /* 0x00022c00ff487b82 */ /* 0x000e620000000a00 */
[----:B------:R-:W-:Y:S01]  /*5340*/  ULEA UR44, UR45, UR44, 0x18 ;  /* 0x0000002c2d2c7291 */ /* 0x000fe2000f8ec0ff */
[----:B------:R-:W-:Y:S01]  /*5350*/  LOP3.LUT R6, R7, 0x180, RZ, 0xc0, !PT ;  /* 0x0000018007067812 */ /* 0x000fe200078ec0ff */
[C---:B------:R-:W-:Y:S01]  /*5360*/  IMAD.U32 R37, R85.reuse, 0x10000, RZ ;  /* 0x0001000055257824 */ /* 0x040fe200078e00ff */
[----:B------:R-:W-:Y:S01]  /*5370*/  LOP3.LUT R4, R4, 0xc00, RZ, 0xc0, !PT ;  /* 0x00000c0004047812 */ /* 0x000fe200078ec0ff */
[----:B------:R-:W-:Y:S01]  /*5380*/  UIADD3 UR4, UPT, UPT, UR44, 0x4200, URZ ;  /* 0x000042002c047890 */ /* 0x000fe2000fffe0ff */
[----:B------:R-:W-:Y:S01]  /*5390*/  LOP3.LUT R5, R6, 0x30, R5, 0xf8, !PT ;  /* 0x0000003006057812 */ /* 0x000fe200078ef805 */
[----:B------:R-:W-:Y:S01]  /*53a0*/  IMAD.SHL.U32 R6, R85, 0x2, RZ ;  /* 0x0000000255067824 */ /* 0x000fe200078e00ff */
[----:B------:R-:W2:Y:S01]  /*53b0*/  LDC.64 R70, c[0x0][0x8a8] ;  /* 0x00022a00ff467b82 */ /* 0x000ea20000000a00 */
[----:B------:R-:W-:Y:S01]  /*53c0*/  LOP3.LUT R4, R4, 0x40, R7, 0xf8, !PT ;  /* 0x0000004004047812 */ /* 0x000fe200078ef807 */
[----:B------:R-:W-:Y:S01]  /*53d0*/  UIADD3 UR5, UPT, UPT, UR44, 0x200, URZ ;  /* 0x000002002c057890 */ /* 0x000fe2000fffe0ff */
[----:B------:R-:W-:Y:S01]  /*53e0*/  LOP3.LUT R37, R37, 0x600000, RZ, 0xc0, !PT ;  /* 0x0060000025257812 */ /* 0x000fe200078ec0ff */
[----:B------:R-:W-:Y:S01]  /*53f0*/  IMAD.MOV.U32 R84, RZ, RZ, RZ ;  /* 0x000000ffff547224 */ /* 0x000fe200078e00ff */
[----:B------:R-:W-:Y:S01]  /*5400*/  LOP3.LUT R85, R85, 0x2, RZ, 0xc0, !PT ;  /* 0x0000000255557812 */ /* 0x000fe200078ec0ff */
[----:B------:R-:W-:Y:S01]  /*5410*/  IMAD.MOV.U32 R79, RZ, RZ, RZ ;  /* 0x000000ffff4f7224 */ /* 0x000fe200078e00ff */
[----:B------:R-:W-:-:S02]  /*5420*/  LOP3.LUT R5, R5, 0x20, R6, 0x78, !PT ;  /* 0x0000002005057812 */ /* 0x000fc400078e7806 */
[----:B------:R-:W-:Y:S01]  /*5430*/  CS2R R82, SRZ ;  /* 0x0000000000527805 */ /* 0x000fe2000001ff00 */
[----:B------:R-:W3:Y:S01]  /*5440*/  LDS R0, [UR44+0x150] ;  /* 0x0001502cff007984 */ /* 0x000ee20008000800 */
[----:B------:R-:W-:Y:S01]  /*5450*/  LOP3.LUT R4, R4, 0x200, R7, 0xf8, !PT ;  /* 0x0000020004047812 */ /* 0x000fe200078ef807 */
[----:B------:R-:W-:Y:S01]  /*5460*/  IMAD.U32 R88, RZ, RZ, UR5 ;  /* 0x00000005ff587e24 */ /* 0x000fe2000f8e00ff */
[----:B------:R-:W-:Y:S01]  /*5470*/  MOV R81, RZ ;  /* 0x000000ff00517202 */ /* 0x000fe20000000f00 */
[----:B------:R-:W-:Y:S01]  /*5480*/  IMAD.MOV R80, RZ, RZ, -R85 ;  /* 0x000000ffff507224 */ /* 0x000fe200078e0a55 */
[----:B------:R-:W-:Y:S01]  /*5490*/  LOP3.LUT R69, R4, R5, RZ, 0xfc, !PT ;  /* 0x0000000504457212 */ /* 0x000fe200078efcff */
[----:B------:R-:W-:Y:S01]  /*54a0*/  IMAD.U32 R86, RZ, RZ, UR4 ;  /* 0x00000004ff567e24 */ /* 0x000fe2000f8e00ff */
[----:B------:R-:W4:Y:S01]  /*54b0*/  LDCU UR58, c[0x0][0x370] ;  /* 0x00006e00ff3a77ac */ /* 0x000f220008000800 */
[----:B------:R-:W1:Y:S01]  /*54c0*/  LDCU.64 UR62, c[0x0][0x348] ;  /* 0x00006900ff3e77ac */ /* 0x000e620008000a00 */
[----:B------:R-:W1:Y:S01]  /*54d0*/  LDCU UR43, c[0x0][0xb0c] ;  /* 0x00016180ff2b77ac */ /* 0x000e620008000800 */
[----:B------:R-:W1:Y:S01]  /*54e0*/  LDCU UR39, c[0x0][0xb30] ;  /* 0x00016600ff2777ac */ /* 0x000e620008000800 */
[----:B------:R-:W1:Y:S01]  /*54f0*/  LDCU.64 UR56, c[0x0][0x888] ;  /* 0x00011100ff3877ac */ /* 0x000e620008000a00 */
[----:B------:R-:W1:Y:S01]  /*5500*/  LDCU.64 UR40, c[0x0][0xb28] ;  /* 0x00016500ff2877ac */ /* 0x000e620008000a00 */
[----:B------:R-:W1:Y:S01]  /*5510*/  LDCU.64 UR60, c[0x0][0x890] ;  /* 0x00011200ff3c77ac */ /* 0x000e620008000a00 */
[----:B------:R-:W1:Y:S01]  /*5520*/  LDCU.128 UR52, c[0x0][0xb10] ;  /* 0x00016200ff3477ac */ /* 0x000e620008000c00 */
[----:B------:R-:W1:Y:S02]  /*5530*/  LDCU UR47, c[0x0][0x374] ;  /* 0x00006e80ff2f77ac */ /* 0x000e640008000800 */
[----:B-1234-:R-:W-:-:S07]  /*5540*/  IMAD.IADD R37, R0, 0x1, R37 ;  /* 0x0000000100257824 */ /* 0x01efce00078e0225 */
.L_x_132:
[----:B------:R-:W-:Y:S02]  /*5550*/  LEA R3, R79, UR44, 0x3 ;  /* 0x0000002c4f037c11 */ /* 0x000fe4000f8e18ff */
[----:B------:R-:W-:Y:S02]  /*5560*/  SHF.L.U32 R0, R83, 0x1f, RZ ;  /* 0x0000001f53007819 */ /* 0x000fe400000006ff */
[----:B-1----:R-:W-:Y:S02]  /*5570*/  LEA R4, R79, UR44, 0x4 ;  /* 0x0000002c4f047c11 */ /* 0x002fe4000f8e20ff */
[----:B------:R-:W1:Y:S02]  /*5580*/  SYNCS.PHASECHK.TRANS64.TRYWAIT P0, [R3+URZ+0xa0], R0 ;  /* 0x0000a000030075a7 */ /* 0x000e6400080011ff */
[----:B-1----:R-:W-:Y:S05]  /*5590*/  @!P0 BRA `(.L_x_91) ;  /* 0x0000004c00b48947 */ /* 0x002fea0003800000 */
.L_x_178:
        /* <DEDUP_REMOVED lines=8> */
[----:B--2---:R-:W-:Y:S11]  /*5620*/  LOP3.LUT P0, RZ, R6, 0x1, RZ, 0xc0, !PT ;  /* 0x0000000106ff7812 */ /* 0x004ff6000780c0ff */
[----:B------:R-:W-:Y:S02]  /*5630*/  @!UPT UIADD3 URZ, UPT, UPT, URZ, URZ, URZ ;  /* 0x000000fffffff290 */ /* 0x000fe4000fffe0ff */
[----:B---3--:R-:W-:Y:S01]  /*5640*/  VOTEU.ANY UP1, P0 ;  /* 0x0000000000ff7886 */ /* 0x008fe20000020100 */
[----:B------:R-:W-:Y:S01]  /*5650*/  PLOP3.LUT P0, PT, PT, PT, UP1, 0x80, 0x8 ;  /* 0x000000000008781c */ /* 0x000fe20003f0f018 */
[----:B------:R-:W-:Y:S11]  /*5660*/  UP2UR UR46, UPR, URZ, 0x2 ;  /* 0x00000002ff2e7883 */ /* 0x000ff60008000000 */
[----:B------:R-:W-:Y:S01]  /*5670*/  @!UPT UIADD3 URZ, UPT, UPT, URZ, URZ, URZ ;  /* 0x000000fffffff290 */ /* 0x000fe2000fffe0ff */
[----:B-1----:R-:W-:Y:S02]  /*5680*/  @P0 SHF.R.U32.HI R0, RZ, 0x10, R5 ;  /* 0x00000010ff000819 */ /* 0x002fe40000011605 */
        /* <DEDUP_REMOVED lines=12> */
[----:B------:R-:W2:Y:S01]  /*5750*/  LDCU UR12, c[0x0][0xb20] ;  /* 0x00016400ff0c77ac */ /* 0x000ea20008000800 */
[----:B------:R-:W-:Y:S02]  /*5760*/  UIMAD.WIDE.U32 UR4, UR47, UR55, URZ ;  /* 0x000000372f0472a5 */ /* 0x000fe4000f8e00ff */
[----:B------:R-:W-:Y:S02]  /*5770*/  UIMAD.WIDE.U32 UR6, UR58, UR52, URZ ;  /* 0x000000343a0672a5 */ /* 0x000fe4000f8e00ff */
[----:B------:R-:W-:Y:S02]  /*5780*/  UISETP.NE.AND UP0, UPT, UR54, 0x1, UPT ;  /* 0x000000013600788c */ /* 0x000fe4000bf05270 */
[----:B------:R-:W-:Y:S02]  /*5790*/  UIMAD.WIDE.U32 UR8, UR37, UR55, URZ ;  /* 0x00000037250872a5 */ /* 0x000fe4000f8e00ff */
[----:B------:R-:W-:Y:S02]  /*57a0*/  UIMAD.WIDE.U32 UR10, UR38, UR52, URZ ;  /* 0x00000034260a72a5 */ /* 0x000fe4000f8e00ff */
[----:B------:R-:W-:Y:S02]  /*57b0*/  UISETP.NE.AND UP1, UPT, UR43, 0x1, UPT ;  /* 0x000000012b00788c */ /* 0x000fe4000bf25270 */
[----:B------:R-:W-:Y:S01]  /*57c0*/  UISETP.NE.AND UP2, UPT, UR42, 0x1, UPT ;  /* 0x000000012a00788c */ /* 0x000fe2000bf45270 */
[----:B------:R-:W-:Y:S02]  /*57d0*/  UMOV UR4, UR5 ;  /* 0x0000000500047c82 */ /* 0x000fe40008000000 */
[----:B--2---:R-:W-:Y:S03]  /*57e0*/  USHF.R.U32.HI UR5, URZ, UR12, UR4 ;  /* 0x0000000cff057299 */ /* 0x004fe60008011604 */
[----:B------:R-:W-:Y:S02]  /*57f0*/  UMOV UR4, UR7 ;  /* 0x0000000700047c82 */ /* 0x000fe40008000000 */
[----:B------:R-:W-:Y:S02]  /*5800*/  USHF.R.U32.HI UR7, URZ, UR53, UR4 ;  /* 0x00000035ff077299 */ /* 0x000fe40008011604 */
[----:B------:R-:W-:Y:S02]  /*5810*/  USEL UR4, UR47, UR5, !UP0 ;  /* 0x000000052f047287 */ /* 0x000fe4000c000000 */
[----:B------:R-:W-:Y:S01]  /*5820*/  USEL UR7, UR58, UR7, !UP1 ;  /* 0x000000073a077287 */ /* 0x000fe2000c800000 */
[----:B------:R-:W-:Y:S01]  /*5830*/  UMOV UR5, UR9 ;  /* 0x0000000900057c82 */ /* 0x000fe20008000000 */
[----:B------:R-:W-:Y:S02]  /*5840*/  UIMAD.WIDE.U32 UR8, UR4, UR40, URZ ;  /* 0x00000028040872a5 */ /* 0x000fe4000f8e00ff */
[----:B------:R-:W-:Y:S03]  /*5850*/  USHF.R.U32.HI UR6, URZ, UR12, UR5 ;  /* 0x0000000cff067299 */ /* 0x000fe60008011605 */
[----:B------:R-:W-:Y:S01]  /*5860*/  UMOV UR5, UR11 ;  /* 0x0000000b00057c82 */ /* 0x000fe20008000000 */
[----:B------:R-:W-:Y:S02]  /*5870*/  UIMAD.WIDE.U32 UR10, UR7, UR40, URZ ;  /* 0x00000028070a72a5 */ /* 0x000fe4000f8e00ff */
[----:B------:R-:W-:Y:S02]  /*5880*/  USHF.R.U32.HI UR12, URZ, UR53, UR5 ;  /* 0x00000035ff0c7299 */ /* 0x000fe40008011605 */
[----:B------:R-:W-:Y:S01]  /*5890*/  USEL UR6, UR37, UR6, !UP0 ;  /* 0x0000000625067287 */ /* 0x000fe2000c000000 */
[----:B------:R-:W-:Y:S02]  /*58a0*/  UMOV UR5, UR9 ;  /* 0x0000000900057c82 */ /* 0x000fe40008000000 */
[----:B------:R-:W-:Y:S01]  /*58b0*/  UMOV UR10, UR11 ;  /* 0x0000000b000a7c82 */ /* 0x000fe20008000000 */
[----:B------:R-:W-:Y:S02]  /*58c0*/  @UP2 USHF.R.U32.HI UR4, URZ, UR41, UR5 ;  /* 0x00000029ff042299 */ /* 0x000fe40008011605 */
[----:B------:R-:W-:Y:S02]  /*58d0*/  @UP2 USHF.R.U32.HI UR7, URZ, UR41, UR10 ;  /* 0x00000029ff072299 */ /* 0x000fe4000801160a */
[----:B------:R-:W-:Y:S02]  /*58e0*/  UIMAD UR4, UR42, UR4, URZ ;  /* 0x000000042a0472a4 */ /* 0x000fe4000f8e02ff */
        /* <DEDUP_REMOVED lines=8> */
[----:B------:R-:W-:Y:S02]  /*5970*/  USEL UR11, UR6, UR4, !UP2 ;  /* 0x00000004060b7287 */ /* 0x000fe4000d000000 */
[----:B------:R-:W-:Y:S02]  /*5980*/  UIADD3 UR8, UPT, UPT, -UR5, URZ, URZ ;  /* 0x000000ff05087290 */ /* 0x000fe4000fffe1ff */
[----:B------:R-:W-:Y:S01]  /*5990*/  UIADD3 UR10, UPT, UPT, -UR11, URZ, URZ ;  /* 0x000000ff0b0a7290 */ /* 0x000fe2000fffe1ff */
[----:B------:R-:W-:Y:S01]  /*59a0*/  @!UP0 UMOV UR4, UR9 ;  /* 0x0000000900048c82 */ /* 0x000fe20008000000 */
[----:B------:R-:W-:Y:S02]  /*59b0*/  UIADD3 UR9, UPT, UPT, -UR6, URZ, URZ ;  /* 0x000000ff06097290 */ /* 0x000fe4000fffe1ff */
[----:B------:R-:W-:Y:S02]  /*59c0*/  @!UP0 USHF.R.U32.HI UR4, URZ, UR41, UR4 ;  /* 0x00000029ff048299 */ /* 0x000fe40008011604 */
[----:B------:R-:W-:Y:S02]  /*59d0*/  UIMAD UR10, UR42, UR10, UR6 ;  /* 0x0000000a2a0a72a4 */ /* 0x000fe4000f8e0206 */
[----:B------:R-:W-:Y:S04]  /*59e0*/  @!UP0 USEL UR4, UR5, UR4, !UP2 ;  /* 0x0000000405048287 */ /* 0x000fe8000d000000 */
[----:B------:R-:W-:Y:S02]  /*59f0*/  @!UP0 UIMAD UR10, UR7, UR10, UR4 ;  /* 0x0000000a070a82a4 */ /* 0x000fe4000f8e0204 */
[----:B------:R-:W-:Y:S02]  /*5a00*/  @!UP0 UIADD3 UR11, UPT, UPT, UR11, -UR4, URZ ;  /* 0x800000040b0b8290 */ /* 0x000fe4000fffe0ff */
[----:B------:R-:W-:Y:S02]  /*5a10*/  UIMAD UR7, UR43, UR8, UR38 ;  /* 0x000000082b0772a4 */ /* 0x000fe4000f8e0226 */
[----:B------:R-:W-:Y:S02]  /*5a20*/  @!UP0 UIMAD UR6, UR11, UR42, UR5 ;  /* 0x0000002a0b0682a4 */ /* 0x000fe4000f8e0205 */
[----:B------:R-:W-:Y:S01]  /*5a30*/  UIMAD UR4, UR54, UR9, UR37 ;  /* 0x00000009360472a4 */ /* 0x000fe2000f8e0225 */
[----:B------:R-:W-:Y:S02]  /*5a40*/  @!UP0 UMOV UR5, UR10 ;  /* 0x0000000a00058c82 */ /* 0x000fe40008000000 */
[----:B------:R-:W-:Y:S02]  /*5a50*/  UIMAD UR38, UR5, UR43, UR7 ;  /* 0x0000002b052672a4 */ /* 0x000fe4000f8e0207 */
[----:B------:R-:W-:Y:S11]  /*5a60*/  UIMAD UR37, UR6, UR54, UR4 ;  /* 0x00000036062572a4 */ /* 0x000ff6000f8e0204 */
[----:B------:R-:W-:Y:S01]  /*5a70*/  @!UPT UIADD3 URZ, UPT, UPT, URZ, URZ, URZ ;  /* 0x000000fffffff290 */ /* 0x000fe2000fffe0ff */
.L_x_92:
[----:B------:R-:W-:Y:S01]  /*5a80*/  UISETP.NE.AND UP0, UPT, UR39, 0x1, UPT ;  /* 0x000000012700788c */ /* 0x000fe2000bf05270 */
[----:B------:R-:W-:Y:S01]  /*5a90*/  R2UR UR11, R88 ;  /* 0x00000000580b72ca */ /* 0x000fe200000e0000 */
[----:B------:R-:W-:Y:S01]  /*5aa0*/  USHF.L.U32 UR50, UR16, 0x6, URZ ;  /* 0x0000000610327899 */ /* 0x000fe200080006ff */
[----:B------:R-:W-:Y:S01]  /*5ab0*/  IADD3 R79, PT, PT, R79, 0x1, RZ ;  /* 0x000000014f4f7810 */ /* 0x000fe20007ffe0ff */
[----:B------:R-:W-:Y:S07]  /*5ac0*/  USHF.L.U32 UR49, UR20, 0x8, URZ ;  /* 0x0000000814317899 */ /* 0x000fee00080006ff */
[----:B------:R-:W2:Y:S01]  /*5ad0*/  @!UP0 LDCU.128 UR12, c[0x0][0xb10] ;  /* 0x00016200ff0c87ac */ /* 0x000ea20008000c00 */
[----:B------:R-:W3:Y:S01]  /*5ae0*/  @!UP0 LDCU UR5, c[0x0][0xb0c] ;  /* 0x00016180ff0587ac */ /* 0x000ee20008000800 */
[----:B------:R-:W4:Y:S01]  /*5af0*/  @!UP0 LDCU UR10, c[0x0][0xb20] ;  /* 0x00016400ff0a87ac */ /* 0x000f220008000800 */
[----:B--2---:R-:W-:Y:S02]  /*5b00*/  UIMAD.WIDE.U32 UR8, UR38, UR12, URZ ;  /* 0x0000000c260872a5 */ /* 0x004fe4000f8e00ff */
[----:B------:R-:W-:Y:S02]  /*5b10*/  UIMAD.WIDE.U32 UR6, UR37, UR15, URZ ;  /* 0x0000000f250672a5 */ /* 0x000fe4000f8e00ff */
[----:B------:R-:W-:Y:S03]  /*5b20*/  @!UP0 UISETP.NE.AND UP1, UPT, UR14, 0x1, UPT ;  /* 0x000000010e00888c */ /* 0x000fe6000bf25270 */
[----:B------:R-:W-:Y:S01]  /*5b30*/  @!UP0 UMOV UR4, UR9 ;  /* 0x0000000900048c82 */ /* 0x000fe20008000000 */
[----:B---3--:R-:W-:Y:S02]  /*5b40*/  @!UP0 UISETP.NE.AND UP2, UPT, UR5, 0x1, UPT ;  /* 0x000000010500888c */ /* 0x008fe4000bf45270 */
[----:B------:R-:W-:Y:S01]  /*5b50*/  @!UP0 USHF.R.U32.HI UR4, URZ, UR13, UR4 ;  /* 0x0000000dff048299 */ /* 0x000fe20008011604 */
[----:B------:R-:W-:Y:S02]  /*5b60*/  @!UP0 UMOV UR6, UR7 ;  /* 0x0000000700068c82 */ /* 0x000fe40008000000 */
[----:B----4-:R-:W-:Y:S02]  /*5b70*/  @!UP0 USHF.R.U32.HI UR6, URZ, UR10, UR6 ;  /* 0x0000000aff068299 */ /* 0x010fe40008011606 */
[----:B------:R-:W-:Y:S02]  /*5b80*/  @!UP0 USEL UR7, UR38, UR4, !UP2 ;  /* 0x0000000426078287 */ /* 0x000fe4000d000000 */
[----:B------:R-:W-:Y:S04]  /*5b90*/  @!UP0 USEL UR6, UR37, UR6, !UP1 ;  /* 0x0000000625068287 */ /* 0x000fe8000c800000 */
[----:B------:R-:W-:Y:S02]  /*5ba0*/  @!UP0 UIADD3 UR4, UPT, UPT, -UR7, UR6, URZ ;  /* 0x0000000607048290 */ /* 0x000fe4000fffe1ff */
[----:B------:R-:W-:Y:S02]  /*5bb0*/  @!UP0 UIADD3 UR6, UPT, UPT, UR7, -UR6, URZ ;  /* 0x8000000607068290 */ /* 0x000fe4000fffe0ff */
[----:B------:R-:W-:Y:S02]  /*5bc0*/  @!UP0 UIMAD UR38, UR4, UR5, UR38 ;  /* 0x00000005042682a4 */ /* 0x000fe4000f8e0226 */
[----:B------:R-:W-:Y:S02]  /*5bd0*/  @!UP0 UIMAD UR37, UR6, UR14, UR37 ;  /* 0x0000000e062582a4 */ /* 0x000fe4000f8e0225 */
[----:B------:R-:W-:Y:S09]  /*5be0*/  ULOP3.LUT UP0, URZ, UR11, 0x1b0, URZ, 0xc0, !UPT ;  /* 0x000001b00bff7892 */ /* 0x000ff2000f80c0ff */
[----:B------:R-:W-:Y:S05]  /*5bf0*/  BRA.U !UP0, `(.L_x_93) ;  /* 0x0000000108407547 */ /* 0x000fea000b800000 */
[----:B------:R-:W2:Y:S01]  /*5c00*/  LDCU.64 UR8, c[0x4][0x88] ;  /* 0x01001100ff0877ac */ /* 0x000ea20008000a00 */
[----:B------:R-:W-:Y:S01]  /*5c10*/  MOV R3, 0x0 ;  /* 0x0000000000037802 */ /* 0x000fe20000000f00 */
[----:B------:R-:W-:Y:S02]  /*5c20*/  HFMA2 R12, -RZ, RZ, 0, 5.9604644775390625e-08 ;  /* 0x00000001ff0c7431 */ /* 0x000fe400000001ff */
[----:B------:R-:W-:Y:S02]  /*5c30*/  IMAD.MOV.U32 R8, RZ, RZ, 0x70 ;  /* 0x00000070ff087424 */ /* 0x000fe400078e00ff */
[----:B------:R-:W-:Y:S01]  /*5c40*/  IMAD.MOV.U32 R13, RZ, RZ, RZ ;  /* 0x000000ffff0d7224 */ /* 0x000fe200078e00ff */
[----:B------:R-:W3:Y:S01]  /*5c50*/  LDCU.64 UR6, c[0x4][0x90] ;  /* 0x01001200ff0677ac */ /* 0x000ee20008000a00 */
[----:B------:R-:W4:Y:S01]  /*5c60*/  LDC.64 R2, c[0x4][R3] ;  /* 0x0100000003027b82 */ /* 0x000f220000000a00 */
[----:B------:R-:W1:Y:S01]  /*5c70*/  LDCU.64 UR4, c[0x4][0x8] ;  /* 0x01000100ff0477ac */ /* 0x000e620008000a00 */
[----:B--2---:R-:W-:Y:S01]  /*5c80*/  MOV R5, UR9 ;  /* 0x0000000900057c02 */ /* 0x004fe20008000f00 */
[----:B------:R-:W-:Y:S01]  /*5c90*/  IMAD.U32 R4, RZ, RZ, UR8 ;  /* 0x00000008ff047e24 */ /* 0x000fe2000f8e00ff */
[----:B---3--:R-:W-:Y:S01]  /*5ca0*/  MOV R7, UR7 ;  /* 0x0000000700077c02 */ /* 0x008fe20008000f00 */
[----:B------:R-:W-:Y:S01]  /*5cb0*/  IMAD.U32 R6, RZ, RZ, UR6 ;  /* 0x00000006ff067e24 */ /* 0x000fe2000f8e00ff */
[----:B-1----:R-:W-:Y:S01]  /*5cc0*/  MOV R11, UR5 ;  /* 0x00000005000b7c02 */ /* 0x002fe20008000f00 */
[----:B------:R-:W-:Y:S02]  /*5cd0*/  IMAD.U32 R10, RZ, RZ, UR4 ;  /* 0x00000004ff0a7e24 */ /* 0x000fe4000f8e00ff */
[----:B------:R-:W-:Y:S07]  /*5ce0*/  LEPC R20, `(.L_x_93) ;  /* 0x000000001014794e */ /* 0x000fee0000000000 */
[----:B----45:R-:W-:Y:S05]  /*5cf0*/  CALL.ABS.NOINC R2 ;  /* 0x0000000002007343 */ /* 0x030fea0003c00000 */
.L_x_93:
[----:B------:R-:W-:Y:S01]  /*5d00*/  LOP3.LUT P0, RZ, R86, 0x1b0, RZ, 0xc0, !PT ;  /* 0x000001b056ff7812 */ /* 0x000fe2000780c0ff */
[----:B------:R-:W-:Y:S11]  /*5d10*/  BSSY.RECONVERGENT B6, `(.L_x_94) ;  /* 0x0000013000067945 */ /* 0x000ff60003800200 */
[----:B------:R-:W-:Y:S01]  /*5d20*/  @!UPT UIADD3 URZ, UPT, UPT, URZ, URZ, URZ ;  /* 0x000000fffffff290 */ /* 0x000fe2000fffe0ff */
[----:B------:R-:W-:Y:S05]  /*5d30*/  @!P0 BRA `(.L_x_95) ;  /* 0x0000000000408947 */ /* 0x000fea0003800000 */
        /* <DEDUP_REMOVED lines=16> */
.L_x_95:
[----:B------:R-:W-:Y:S05]  /*5e40*/  BSYNC.RECONVERGENT B6 ;  /* 0x0000000000067941 */ /* 0x000fea0003800200 */
.L_x_94:
[----:B------:R-:W-:Y:S01]  /*5e50*/  R2UR UR4, R78 ;  /* 0x000000004e0472ca */ /* 0x000fe200000e0000 */
[----:B------:R-:W-:Y:S01]  /*5e60*/  UISETP.NE.U32.AND UP0, UPT, UR60, URZ, UPT ;  /* 0x000000ff3c00728c */ /* 0x000fe2000bf05070 */
[----:B------:R-:W-:Y:S02]  /*5e70*/  ISETP.NE.U32.AND P4, PT, R72, RZ, PT ;  /* 0x000000ff4800720c */ /* 0x000fe40003f85070 */
[----:B------:R-:W-:Y:S01]  /*5e80*/  ISETP.NE.U32.AND P2, PT, RZ, UR56, PT ;  /* 0x00000038ff007c0c */ /* 0x000fe2000bf45070 */
[----:B------:R-:W-:Y:S01]  /*5e90*/  UISETP.NE.AND.EX UP1, UPT, UR61, URZ, UPT, UP0 ;  /* 0x000000ff3d00728c */ /* 0x000fe2000bf25300 */
[----:B------:R-:W-:Y:S01]  /*5ea0*/  ISETP.NE.AND.EX P4, PT, R73, RZ, PT, P4 ;  /* 0x000000ff4900720c */ /* 0x000fe20003f85340 */
[----:B------:R-:W-:Y:S01]  /*5eb0*/  UPLOP3.LUT UP0, UPT, UPT, UPT, UPT, 0x40, 0x4 ;  /* 0x000000000004789c */ /* 0x000fe20003f0e870 */
[----:B------:R-:W-:Y:S05]  /*5ec0*/  ISETP.NE.AND.EX P2, PT, RZ, UR57, PT, P2 ;  /* 0x00000039ff007c0c */ /* 0x000fea000bf45320 */
[----:B------:R-:W-:Y:S06]  /*5ed0*/  UISETP.NE.AND UP2, UPT, UR4, URZ, UPT ;  /* 0x000000ff0400728c */ /* 0x000fec000bf45270 */
[----:B------:R-:W-:Y:S05]  /*5ee0*/  PLOP3.LUT P1, PT, PT, PT, UP2, 0x80, 0x8 ;  /* 0x000000000008781c */ /* 0x000fea0003f2f028 */
[----:B------:R-:W-:Y:S06]  /*5ef0*/  @UP2 UPLOP3.LUT UP0, UPT, UPT, UPT, UP1, 0x80, 0x8 ;  /* 0x000000000008289c */ /* 0x000fec0003f0f010 */
[----:B------:R-:W-:Y:S01]  /*5f00*/  PLOP3.LUT P0, PT, PT, PT, UP0, 0x80, 0x8 ;  /* 0x000000000008781c */ /* 0x000fe20003f0f008 */
[----:B------:R-:W-:Y:S01]  /*5f10*/  @!UPT UIADD3 URZ, UPT, UPT, URZ, URZ, URZ ;  /* 0x000000fffffff290 */ /* 0x000fe2000fffe0ff */
[----:B------:R-:W-:Y:S11]  /*5f20*/  BRA.U !UP1, `(.L_x_96) ;  /* 0x00000001093c7547 */ /* 0x000ff6000b800000 */
[----:B------:R-:W-:Y:S01]  /*5f30*/  UISETP.NE.U32.AND UP0, UPT, UR56, URZ, UPT ;  /* 0x000000ff3800728c */ /* 0x000fe2000bf05070 */
[----:B-1----:R-:W-:Y:S01]  /*5f40*/  HFMA2 R0, -RZ, RZ, 0, 5.9604644775390625e-08 ;  /* 0x00000001ff007431 */ /* 0x002fe200000001ff */
[----:B------:R-:W1:Y:S01]  /*5f50*/  LDCU.64 UR8, c[0x0][0x358] ;  /* 0x00006b00ff0877ac */ /* 0x000e620008000a00 */
[----:B------:R-:W-:Y:S01]  /*5f60*/  IMAD.MOV.U32 R74, RZ, RZ, 0x1 ;  /* 0x00000001ff4a7424 */ /* 0x000fe200078e00ff */
[----:B------:R-:W-:Y:S06]  /*5f70*/  UISETP.NE.AND.EX UP0, UPT, UR57, URZ, UPT, UP0 ;  /* 0x000000ff3900728c */ /* 0x000fec000bf05300 */
[----:B------:R-:W-:Y:S05]  /*5f80*/  PLOP3.LUT P3, PT, PT, PT, UP0, 0x80, 0x8 ;  /* 0x000000000008781c */ /* 0x000fea0003f6f008 */
[----:B------:R-:W2:Y:S01]  /*5f90*/  @UP0 LDCU.64 UR4, c[0x0][0x888] ;  /* 0x00011100ff0407ac */ /* 0x000ea20008000a00 */
[----:B------:R-:W-:Y:S07]  /*5fa0*/  @UP0 UIMAD UR6, UR36, UR60, URZ ;  /* 0x0000003c240602a4 */ /* 0x000fee000f8e02ff */
[----:B------:R-:W-:Y:S01]  /*5fb0*/  @!P3 PRMT R74, R0, 0x7610, R74 ;  /* 0x00007610004ab816 */ /* 0x000fe2000000004a */
[----:B--2---:R-:W-:Y:S06]  /*5fc0*/  @UP0 UIMAD.WIDE UR4, UR6, 0x4, UR4 ;  /* 0x00000004060408a5 */ /* 0x004fec000f8e0204 */
[----:B-----5:R-:W-:Y:S01]  /*5fd0*/  IMAD.U32 R40, RZ, RZ, UR4 ;  /* 0x00000004ff287e24 */ /* 0x020fe2000f8e00ff */
[----:B------:R-:W-:Y:S04]  /*5fe0*/  MOV R41, UR5 ;  /* 0x0000000500297c02 */ /* 0x000fe80008000f00 */
[----:B------:R-:W2:Y:S01]  /*5ff0*/  @!UP0 LDCU UR4, c[0x0][0x880] ;  /* 0x00011000ff0487ac */ /* 0x000ea20008000800 */
[----:B-1----:R3:W5:Y:S02]  /*6000*/  @P3 LDG.E R40, desc[UR8][R40.64] ;  /* 0x0000000828283981 */ /* 0x002764000c1e1900 */
[----:B--23--:R-:W-:Y:S02]  /*6010*/  @!P3 IMAD.U32 R40, RZ, RZ, UR4 ;  /* 0x00000004ff28be24 */ /* 0x00cfe4000f8e00ff */
.L_x_96:
[----:B------:R-:W-:Y:S05]  /*6020*/  @!P4 BRA `(.L_x_97) ;  /* 0x000000000024c947 */ /* 0x000fea0003800000 */
[----:B------:R-:W-:Y:S01]  /*6030*/  ISETP.NE.U32.AND P3, PT, R70, RZ, PT ;  /* 0x000000ff4600720c */ /* 0x000fe20003f65070 */
[----:B------:R-:W2:Y:S03]  /*6040*/  LDCU.64 UR4, c[0x0][0x358] ;  /* 0x00006b00ff0477ac */ /* 0x000ea60008000a00 */
[----:B------:R-:W-:Y:S11]  /*6050*/  ISETP.NE.AND.EX P3, PT, R71, RZ, PT, P3 ;  /* 0x000000ff4700720c */ /* 0x000ff60003f65330 */
[----:B------:R-:W-:Y:S02]  /*6060*/  @!UPT UIADD3 URZ, UPT, UPT, URZ, URZ, URZ ;  /* 0x000000fffffff290 */ /* 0x000fe4000fffe0ff */
[----:B------:R-:W3:Y:S01]  /*6070*/  @P3 LDC.64 R2, c[0x0][0x8a8] ;  /* 0x00022a00ff023b82 */ /* 0x000ee20000000a00 */
[----:B-1----:R-:W-:Y:S04]  /*6080*/  @P3 IMAD R0, R72, UR36, RZ ;  /* 0x0000002448003c24 */ /* 0x002fe8000f8e02ff */
[----:B---3--:R-:W-:Y:S05]  /*6090*/  @P3 IMAD.WIDE R2, R0, 0x4, R2 ;  /* 0x0000000400023825 */ /* 0x008fea00078e0202 */
[----:B--2--5:R2:W5:Y:S02]  /*60a0*/  @P3 LDG.E R38, desc[UR4][R2.64] ;  /* 0x0000000402263981 */ /* 0x024564000c1e1900 */
[----:B--2---:R-:W3:Y:S02]  /*60b0*/  @!P3 LDC R38, c[0x0][0x8a0] ;  /* 0x00022800ff26bb82 */ /* 0x004ee40000000800 */
.L_x_97:
[----:B-----5:R-:W-:Y:S01]  /*60c0*/  ISETP.NE.AND P4, PT, R40, RZ, PT ;  /* 0x000000ff2800720c */ /* 0x020fe20003f85270 */
[----:B------:R-:W-:Y:S01]  /*60d0*/  BSSY B1, `(.L_x_98) ;  /* 0x0000042000017945 */ /* 0x000fe20003800000 */
[----:B------:R-:W-:Y:S01]  /*60e0*/  SEL R5, RZ, 0xffffffff, P2 ;  /* 0xffffffffff057807 */ /* 0x000fe20001000000 */
[----:B------:R-:W-:Y:S01]  /*60f0*/  IMAD.MOV.U32 R53, RZ, RZ, 0x1 ;  /* 0x00000001ff357424 */ /* 0x000fe200078e00ff */
[----:B------:R-:W-:Y:S02]  /*6100*/  LOP3.LUT P3, RZ, R74, 0xff, RZ, 0xc0, !PT ;  /* 0x000000ff4aff7812 */ /* 0x000fe4000786c0ff */
[----:B------:R-:W-:Y:S02]  /*6110*/  CS2R R46, SRZ ;  /* 0x00000000002e7805 */ /* 0x000fe4000001ff00 */
[----:B-1----:R-:W-:Y:S02]  /*6120*/  @P1 SEL R0, RZ, 0xffffffff, P4 ;  /* 0xffffffffff001807 */ /* 0x002fe40002000000 */
[----:B------:R-:W-:Y:S02]  /*6130*/  CS2R R44, SRZ ;  /* 0x00000000002c7805 */ /* 0x000fe4000001ff00 */
[----:B------:R-:W-:Y:S02]  /*6140*/  LEA R2, R82, UR44, 0x3 ;  /* 0x0000002c52027c11 */ /* 0x000fe4000f8e18ff */
[----:B------:R-:W-:Y:S02]  /*6150*/  CS2R R50, SRZ ;  /* 0x0000000000327805 */ /* 0x000fe4000001ff00 */
[----:B------:R-:W-:Y:S02]  /*6160*/  @P0 SEL R0, R5, R0, !P3 ;  /* 0x0000000005000207 */ /* 0x000fe40005800000 */
[----:B------:R-:W-:Y:S02]  /*6170*/  CS2R R48, SRZ ;  /* 0x0000000000307805 */ /* 0x000fe4000001ff00 */
[----:B------:R-:W-:Y:S02]  /*6180*/  LEA R52, R36, UR44, 0x3 ;  /* 0x0000002c24347c11 */ /* 0x000fe4000f8e18ff */
[----:B------:R-:W-:Y:S02]  /*6190*/  @P1 LOP3.LUT R0, R0, 0x1, RZ, 0xc0, !PT ;  /* 0x0000000100001812 */ /* 0x000fe400078ec0ff */
[----:B------:R-:W-:Y:S02]  /*61a0*/  SHF.L.U32 R3, R84, 0x1f, RZ ;  /* 0x0000001f54037819 */ /* 0x000fe400000006ff */
[----:B------:R-:W-:Y:S02]  /*61b0*/  ISETP.NE.U32.OR P6, PT, R0, 0x1, !P1 ;  /* 0x000000010000780c */ /* 0x000fe40004fc5470 */
[----:B------:R-:W-:Y:S02]  /*61c0*/  PLOP3.LUT P2, PT, PT, PT, UP1, 0x80, 0x8 ;  /* 0x000000000008781c */ /* 0x000fe40003f4f018 */
[----:B------:R-:W-:Y:S02]  /*61d0*/  LEA.HI R39, R36, R36, RZ, 0x1 ;  /* 0x0000002424277211 */ /* 0x000fe400078f08ff */
[----:B------:R-:W-:Y:S02]  /*61e0*/  SEL R4, RZ, 0xffffffff, P4 ;  /* 0xffffffffff047807 */ /* 0x000fe40002000000 */
[----:B------:R-:W-:Y:S05]  /*61f0*/  P2R R61, PR, RZ, 0x40 ;  /* 0x00000040ff3d7803 */ /* 0x000fea0000000000 */
[----:B------:R-:W-:Y:S02]  /*6200*/  @P6 SHF.L.U32 R0, R81, 0x1f, RZ ;  /* 0x0000001f51006819 */ /* 0x000fe400000006ff */
[----:B------:R-:W-:Y:S02]  /*6210*/  @P2 SEL R4, R5, R4, !P3 ;  /* 0x0000000405042207 */ /* 0x000fe40005800000 */
[----:B------:R1:W2:Y:S02]  /*6220*/  @P6 SYNCS.PHASECHK.TRANS64.TRYWAIT P1, [R2+URZ+0x50], R0 ;  /* 0x00005000020065a7 */ /* 0x0002a400080211ff */
[----:B------:R-:W-:Y:S04]  /*6230*/  LOP3.LUT R4, R4, 0x1, RZ, 0xc0, !PT ;  /* 0x0000000104047812 */ /* 0x000fe800078ec0ff */
[----:B------:R-:W-:Y:S04]  /*6240*/  ISETP.NE.U32.AND P5, PT, R4, 0x1, PT ;  /* 0x000000010400780c */ /* 0x000fe80003fa5070 */
[----:B------:R-:W-:Y:S01]  /*6250*/  P2R R54, PR, RZ, 0x20 ;  /* 0x00000020ff367803 */ /* 0x000fe20000000000 */
[----:B------:R4:W3:Y:S01]  /*6260*/  SYNCS.PHASECHK.TRANS64.TRYWAIT P0, [R52+URZ+0xc0], R3 ;  /* 0x0000c003340075a7 */ /* 0x0008e200080011ff */
[C---:B-1----:R-:W-:Y:S01]  /*6270*/  IMAD.SHL.U32 R0, R39.reuse, 0x80, RZ ;  /* 0x0000008027007824 */ /* 0x042fe200078e00ff */
[----:B------:R-:W-:Y:S04]  /*6280*/  LOP3.LUT R39, R39, 0xffe, RZ, 0xc0, !PT ;  /* 0x00000ffe27277812 */ /* 0x000fe800078ec0ff */
[----:B------:R-:W-:Y:S01]  /*6290*/  LOP3.LUT R0, R0, 0xffffff00, RZ, 0xc0, !PT ;  /* 0xffffff0000007812 */ /* 0x000fe200078ec0ff */
[----:B------:R-:W-:Y:S04]  /*62a0*/  IMAD.IADD R39, R36, 0x1, -R39 ;  /* 0x0000000124277824 */ /* 0x000fe800078e0a27 */
[----:B------:R-:W-:Y:S04]  /*62b0*/  IMAD.IADD R0, R37, 0x1, R0 ;  /* 0x0000000125007824 */ /* 0x000fe800078e0200 */
[----:B------:R-:W-:Y:S01]  /*62c0*/  IMAD R39, R39, 0x100000, R0 ;  /* 0x0010000027277824 */ /* 0x000fe200078e0200 */
[----:B--2---:R-:W-:Y:S01]  /*62d0*/  @P6 SEL R53, RZ, 0x1, !P1 ;  /* 0x00000001ff356807 */ /* 0x004fe20004800000 */
[----:B----4-:R-:W-:Y:S06]  /*62e0*/  @!P6 BRA `(.L_x_99) ;  /* 0x000000000080e947 */ /* 0x010fec0003800000 */
[----:B------:R-:W-:Y:S01]  /*62f0*/  @P5 IMAD R5, R82, 0x1000, R69 ;  /* 0x0000100052055824 */ /* 0x000fe200078e0245 */
[----:B------:R-:W-:Y:S01]  /*6300*/  ISETP.NE.AND P1, PT, R53, RZ, PT ;  /* 0x000000ff3500720c */ /* 0x000fe20003f25270 */
[----:B------:R-:W-:Y:S01]  /*6310*/  BSSY B0, `(.L_x_100) ;  /* 0x000000b000007945 */ /* 0x000fe20003800000 */
[----:B------:R-:W-:Y:S01]  /*6320*/  CS2R R50, SRZ ;  /* 0x0000000000327805 */ /* 0x000fe2000001ff00 */
[----:B------:R-:W-:Y:S01]  /*6330*/  @P5 VIADD R4, R5, UR44 ;  /* 0x0000002c05045c36 */ /* 0x000fe20008000000 */
[----:B------:R-:W-:Y:S02]  /*6340*/  CS2R R48, SRZ ;  /* 0x0000000000307805 */ /* 0x000fe4000001ff00 */
[----:B------:R-:W-:Y:S02]  /*6350*/  CS2R R46, SRZ ;  /* 0x00000000002e7805 */ /* 0x000fe4000001ff00 */
[----:B------:R-:W-:Y:S01]  /*6360*/  CS2R R44, SRZ ;  /* 0x00000000002c7805 */ /* 0x000fe2000001ff00 */
[----:B------:R-:W-:Y:S04]  /*6370*/  @P5 IMAD R4, R85, -0x10, R4 ;  /* 0xfffffff055045824 */ /* 0x000fe800078e0204 */
[----:B------:R-:W-:Y:S05]  /*6380*/  @P1 BRA `(.L_x_101) ;  /* 0x00000000000c1947 */ /* 0x000fea0003800000 */
[----:B------:R-:W-:Y:S04]  /*6390*/  SHF.L.U32 R0, R81, 0x1f, RZ ;  /* 0x0000001f51007819 */ /* 0x000fe800000006ff */
[----:B------:R-:W1:Y:S02]  /*63a0*/  SYNCS.PHASECHK.TRANS64.TRYWAIT P1, [R2+URZ+0x50], R0 ;  /* 0x00005000020075a7 */ /* 0x000e6400080211ff */
[----:B-1----:R-:W-:Y:S05]  /*63b0*/  @!P1 BRA `(.L_x_102) ;  /* 0x0000004000409947 */ /* 0x002fea0003800000 */
.L_x_101:
[----:B------:R-:W-:Y:S05]  /*63c0*/  BSYNC B0 ;  /* 0x0000000000007941 */ /* 0x000fea0003800000 */
.L_x_100:
[----:B------:R-:W-:Y:S01]  /*63d0*/  ISETP.NE.AND P1, PT, R54, RZ, PT ;  /* 0x000000ff3600720c */ /* 0x000fe20003f25270 */
[----:B-1----:R-:W-:Y:S02]  /*63e0*/  VIADD R2, R2, 0x70 ;  /* 0x0000007002027836 */ /* 0x002fe40000000000 */
[----:B------:R-:W-:Y:S02]  /*63f0*/  IMAD.U32 R0, RZ, RZ, UR45 ;  /* 0x0000002dff007e24 */ /* 0x000fe4000f8e00ff */
[----:B------:R-:W-:Y:S03]  /*6400*/  VIADD R82, R82, 0x1 ;  /* 0x0000000152527836 */ /* 0x000fe60000000000 */
[----:B------:R-:W-:Y:S05]  /*6410*/  PRMT R0, R0, 0x654, R2 ;  /* 0x0000065400007816 */ /* 0x000fea0000000002 */
[----:B------:R1:W2:Y:S04]  /*6420*/  @P1 LDS.128 R48, [R5+UR44+0x200] ;  /* 0x0002002c05301984 */ /* 0x0002a80008000c00 */
[----:B------:R1:W4:Y:S01]  /*6430*/  @P1 LDS.128 R44, [R4+0x210] ;  /* 0x00021000042c1984 */ /* 0x0003220000000c00 */
[C---:B------:R-:W-:Y:S01]  /*6440*/  ISETP.NE.AND P1, PT, R82.reuse, 0x4, PT ;  /* 0x000000045200780c */ /* 0x040fe20003f25270 */
[----:B------:R-:W-:Y:S01]  /*6450*/  @!PT LDS RZ, [RZ] ;  /* 0x00000000fffff984 */ /* 0x000fe20000000800 */
[----:B------:R-:W-:Y:S01]  /*6460*/  @!PT LDS RZ, [RZ] ;  /* 0x00000000fffff984 */ /* 0x000fe20000000800 */
[----:B------:R-:W-:Y:S01]  /*6470*/  @!PT LDS RZ, [RZ] ;  /* 0x00000000fffff984 */ /* 0x000fe20000000800 */
[----:B------:R-:W-:Y:S01]  /*6480*/  @!PT LDS RZ, [RZ] ;  /* 0x00000000fffff984 */ /* 0x000fe20000000800 */
[----:B------:R5:W-:Y:S06]  /*6490*/  MEMBAR.ALL.CTA ;  /* 0x0000000000007992 */ /* 0x000bec0000008000 */
[----:B-----5:R-:W5:Y:S01]  /*64a0*/  FENCE.VIEW.ASYNC.S ;  /* 0x00000000000073c6 */ /* 0x020f620000000000 */
[----:B------:R-:W-:Y:S01]  /*64b0*/  SEL R82, R82, RZ, P1 ;  /* 0x000000ff52527207 */ /* 0x000fe20000800000 */
[----:B-----5:R5:W-:Y:S02]  /*64c0*/  SYNCS.ARRIVE.TRANS64.RED.A1T0 RZ, [R0+URZ], RZ ;  /* 0x000000ff00ff79a7 */ /* 0x020be400081004ff */
[----:B-----5:R-:W-:Y:S04]  /*64d0*/  SEL R0, RZ, 0x1, P1 ;  /* 0x00000001ff007807 */ /* 0x020fe80000800000 */
[----:B-12---:R-:W-:Y:S02]  /*64e0*/  LOP3.LUT R81, R81, R0, RZ, 0x3c, !PT ;  /* 0x0000000051517212 */ /* 0x006fe400078e3cff */
.L_x_99:
[----:B------:R-:W-:Y:S05]  /*64f0*/  BSYNC B1 ;  /* 0x0000000000017941 */ /* 0x000fea0003800000 */
.L_x_98:
[----:B------:R-:W-:Y:S04]  /*6500*/  SHF.R.U32.HI R0, RZ, 0x15, R39 ;  /* 0x00000015ff007819 */ /* 0x000fe80000011627 */
[----:B------:R-:W-:Y:S01]  /*6510*/  LOP3.LUT P1, RZ, R0, 0x3, R75, 0x48, !PT ;  /* 0x0000000300ff7812 */ /* 0x000fe2000782484b */
[----:B------:R-:W-:Y:S01]  /*6520*/  @!UPT UIADD3 URZ, UPT, UPT, URZ, URZ, URZ ;  /* 0x000000fffffff290 */ /* 0x000fe2000fffe0ff */
[----:B---3--:R-:W-:Y:S11]  /*6530*/  @P0 BRA `(.L_x_103) ;  /* 0x0000000000080947 */ /* 0x008ff60003800000 */
[----:B------:R-:W1:Y:S02]  /*6540*/  SYNCS.PHASECHK.TRANS64.TRYWAIT P0, [R52+URZ+0xc0], R3 ;  /* 0x0000c003340075a7 */ /* 0x000e6400080011ff */
[----:B-1----:R-:W-:Y:S05]  /*6550*/  @!P0 BRA `(.L_x_104) ;  /* 0x0000003c00ec8947 */ /* 0x002fea0003800000 */
.L_x_103:
[----:B------:R-:W-:Y:S05]  /*6560*/  @!P1 BRA `(.L_x_105) ;  /* 0x0000000000409947 */ /* 0x000fea0003800000 */
[----:B------:R-:W2:Y:S01]  /*6570*/  LDCU.64 UR8, c[0x4][0x78] ;  /* 0x01000f00ff0877ac */ /* 0x000ea20008000a00 */
[----:B-1----:R-:W-:Y:S01]  /*6580*/  MOV R3, 0x0 ;  /* 0x0000000000037802 */ /* 0x002fe20000000f00 */
[----:B------:R-:W-:Y:S02]  /*6590*/  HFMA2 R12, -RZ, RZ, 0, 5.9604644775390625e-08 ;  /* 0x00000001ff0c7431 */ /* 0x000fe400000001ff */
[----:B------:R-:W-:Y:S02]  /*65a0*/  IMAD.MOV.U32 R8, RZ, RZ, 0x192 ;  /* 0x00000192ff087424 */ /* 0x000fe400078e00ff */
[----:B------:R-:W-:Y:S01]  /*65b0*/  IMAD.MOV.U32 R13, RZ, RZ, RZ ;  /* 0x000000ffff0d7224 */ /* 0x000fe200078e00ff */
[----:B------:R-:W1:Y:S01]  /*65c0*/  LDCU.64 UR6, c[0x4][0x80] ;  /* 0x01001000ff0677ac */ /* 0x000e620008000a00 */
[----:B------:R-:W3:Y:S01]  /*65d0*/  LDC.64 R2, c[0x4][R3] ;  /* 0x0100000003027b82 */ /* 0x000ee20000000a00 */
[----:B------:R-:W5:Y:S01]  /*65e0*/  LDCU.64 UR4, c[0x4][0x18] ;  /* 0x01000300ff0477ac */ /* 0x000f620008000a00 */
[----:B--2---:R-:W-:Y:S01]  /*65f0*/  MOV R5, UR9 ;  /* 0x0000000900057c02 */ /* 0x004fe20008000f00 */
[----:B------:R-:W-:Y:S01]  /*6600*/  IMAD.U32 R4, RZ, RZ, UR8 ;  /* 0x00000008ff047e24 */ /* 0x000fe2000f8e00ff */
[----:B-1----:R-:W-:Y:S01]  /*6610*/  MOV R7, UR7 ;  /* 0x0000000700077c02 */ /* 0x002fe20008000f00 */
[----:B------:R-:W-:Y:S01]  /*6620*/  IMAD.U32 R6, RZ, RZ, UR6 ;  /* 0x00000006ff067e24 */ /* 0x000fe2000f8e00ff */
[----:B-----5:R-:W-:Y:S01]  /*6630*/  MOV R11, UR5 ;  /* 0x00000005000b7c02 */ /* 0x020fe20008000f00 */
[----:B------:R-:W-:Y:S02]  /*6640*/  IMAD.U32 R10, RZ, RZ, UR4 ;  /* 0x00000004ff0a7e24 */ /* 0x000fe4000f8e00ff */
[----:B------:R-:W-:Y:S07]  /*6650*/  LEPC R20, `(.L_x_105) ;  /* 0x000000001014794e */ /* 0x000fee0000000000 */
[----:B---34-:R-:W-:Y:S05]  /*6660*/  CALL.ABS.NOINC R2 ;  /* 0x0000000002007343 */ /* 0x018fea0003c00000 */
.L_x_105:
[----:B------:R-:W-:Y:S05]  /*6670*/  WARPSYNC.ALL ;  /* 0x0000000000007948 */ /* 0x000fea0003800000 */
[----:B------:R-:W-:Y:S01]  /*6680*/  R2UR UR4, R39 ;  /* 0x00000000270472ca */ /* 0x000fe200000e0000 */
[----:B------:R-:W-:Y:S01]  /*6690*/  BSSY.RECONVERGENT B0, `(.L_x_106) ;  /* 0x00000a0000007945 */ /* 0x000fe20003800200 */
[C---:B------:R-:W-:Y:S02]  /*66a0*/  SHF.L.U32 R2, R48.reuse, 0x10, RZ ;  /* 0x0000001030027819 */ /* 0x040fe400000006ff */
[C---:B-1----:R-:W-:Y:S02]  /*66b0*/  PRMT R3, R48.reuse, 0x8880, RZ ;  /* 0x0000888030037816 */ /* 0x042fe400000000ff */
[----:B------:R-:W-:Y:S02]  /*66c0*/  SHF.L.U32 R41, R48, 0x8, RZ ;  /* 0x0000000830297819 */ /* 0x000fe400000006ff */
[----:B------:R-:W-:Y:S02]  /*66d0*/  SHF.L.U32 R42, R49, 0x10, RZ ;  /* 0x00000010312a7819 */ /* 0x000fe400000006ff */
[----:B------:R-:W-:Y:S02]  /*66e0*/  IADD3 R60, PT, PT, R69, UR44, RZ ;  /* 0x0000002c453c7c10 */ /* 0x000fe4000fffe0ff */
[----:B------:R-:W-:Y:S01]  /*66f0*/  SHF.R.S32.HI R42, RZ, 0x18, R42 ;  /* 0x00000018ff2a7819 */ /* 0x000fe2000001142a */
[----:B------:R-:W-:Y:S01]  /*6700*/  LDTM.16dp32bit_t0_t15.x32 R4, tmem[UR4] ;  /* 0x00000004000479ee */ /* 0x000fe20008a80000 */
[----:B------:R-:W1:Y:S01]  /*6710*/  LDTM.16dp32bit_t16_t31.x32 R4, tmem[UR4+0x20] ;  /* 0x00002004000479ee */ /* 0x000e620008aa0000 */
[----:B------:R-:W-:Y:S02]  /*6720*/  SHF.L.U32 R55, R80, 0x4, RZ ;  /* 0x0000000450377819 */ /* 0x000fe400000006ff */
[----:B------:R-:W-:Y:S02]  /*6730*/  ISETP.NE.AND P0, PT, R87, RZ, PT ;  /* 0x000000ff5700720c */ /* 0x000fe40003f05270 */
[----:B------:R-:W-:Y:S02]  /*6740*/  IADD3 R89, PT, PT, R60, R55, RZ ;  /* 0x000000373c597210 */ /* 0x000fe40007ffe0ff */
[----:B------:R-:W-:Y:S01]  /*6750*/  ISETP.NE.AND P6, PT, R61, RZ, PT ;  /* 0x000000ff3d00720c */ /* 0x000fe20003fc5270 */
[C---:B-1----:R-:W-:Y:S01]  /*6760*/  IMAD R0, R38.reuse, R4, RZ ;  /* 0x0000000426007224 */ /* 0x042fe200078e02ff */
[----:B------:R-:W-:Y:S01]  /*6770*/  SHF.R.S32.HI R4, RZ, 0x18, R2 ;  /* 0x00000018ff047819 */ /* 0x000fe20000011402 */
[C---:B------:R-:W-:Y:S01]  /*6780*/  IMAD R2, R38.reuse, R5, RZ ;  /* 0x0000000526027224 */ /* 0x040fe200078e02ff */
[----:B------:R-:W-:Y:S01]  /*6790*/  SHF.R.S32.HI R5, RZ, 0x18, R41 ;  /* 0x00000018ff057819 */ /* 0x000fe20000011429 */
[----:B------:R-:W-:Y:S01]  /*67a0*/  IMAD R0, R3, R40, R0 ;  /* 0x0000002803007224 */ /* 0x000fe200078e0200 */
[----:B------:R-:W-:Y:S01]  /*67b0*/  PRMT R41, R49, 0x8880, RZ ;  /* 0x0000888031297816 */ /* 0x000fe200000000ff */
[----:B------:R-:W-:Y:S02]  /*67c0*/  IMAD R3, R38, R6, RZ ;  /* 0x0000000626037224 */ /* 0x000fe400078e02ff */
[-C--:B------:R-:W-:Y:S01]  /*67d0*/  IMAD R2, R4, R40.reuse, R2 ;  /* 0x0000002804027224 */ /* 0x080fe200078e0202 */
[----:B------:R-:W-:Y:S01]  /*67e0*/  SHF.R.S32.HI R4, RZ, 0x18, R48 ;  /* 0x00000018ff047819 */ /* 0x000fe20000011430 */
[----:B------:R-:W-:Y:S02]  /*67f0*/  IMAD R7, R38, R7, RZ ;  /* 0x0000000726077224 */ /* 0x000fe400078e02ff */
[-C--:B------:R-:W-:Y:S02]  /*6800*/  IMAD R3, R5, R40.reuse, R3 ;  /* 0x0000002805037224 */ /* 0x080fe400078e0203 */
[----:B------:R-:W-:Y:S02]  /*6810*/  IMAD R7, R4, R40, R7 ;  /* 0x0000002804077224 */ /* 0x000fe400078e0207 */
[C---:B------:R-:W-:Y:S02]  /*6820*/  IMAD R6, R38.reuse, R11, RZ ;  /* 0x0000000b26067224 */ /* 0x040fe400078e02ff */
[C---:B------:R-:W-:Y:S01]  /*6830*/  IMAD R11, R38.reuse, R16, RZ ;  /* 0x00000010260b7224 */ /* 0x040fe200078e02ff */
[----:B------:R-:W-:Y:S01]  /*6840*/  I2IP.S8.S32.SAT R56, R7, R3, RZ ;  /* 0x0000000307387239 */ /* 0x000fe200000014ff */
[C---:B------:R-:W-:Y:S02]  /*6850*/  IMAD R16, R38.reuse, R21, RZ ;  /* 0x0000001526107224 */ /* 0x040fe400078e02ff */
[----:B------:R-:W-:Y:S01]  /*6860*/  IMAD R21, R38, R26, RZ ;  /* 0x0000001a26157224 */ /* 0x000fe200078e02ff */
[----:B------:R-:W-:Y:S01]  /*6870*/  I2IP.S8.S32.SAT R56, R2, R0, R56 ;  /* 0x0000000002387239 */ /* 0x000fe20000001438 */
[C---:B------:R-:W-:Y:S01]  /*6880*/  IMAD R26, R38.reuse, R31, RZ ;  /* 0x0000001f261a7224 */ /* 0x040fe200078e02ff */
[----:B------:R-:W-:Y:S01]  /*6890*/  SHF.R.S32.HI R2, RZ, 0x18, R49 ;  /* 0x00000018ff027819 */ /* 0x000fe20000011431 */
[C---:B------:R-:W-:Y:S02]  /*68a0*/  IMAD R3, R38.reuse, R8, RZ ;  /* 0x0000000826037224 */ /* 0x040fe400078e02ff */
[----:B------:R-:W-:Y:S02]  /*68b0*/  IMAD.SHL.U32 R31, R49, 0x100, RZ ;  /* 0x00000100311f7824 */ /* 0x000fe400078e00ff */
[C---:B------:R-:W-:Y:S02]  /*68c0*/  IMAD R8, R38.reuse, R13, RZ ;  /* 0x0000000d26087224 */ /* 0x040fe400078e02ff */
[C---:B------:R-:W-:Y:S01]  /*68d0*/  IMAD R13, R38.reuse, R18, RZ ;  /* 0x00000012260d7224 */ /* 0x040fe200078e02ff */
[----:B------:R-:W-:Y:S01]  /*68e0*/  SHF.R.S32.HI R0, RZ, 0x18, R31 ;  /* 0x00000018ff007819 */ /* 0x000fe2000001141f */
[----:B------:R-:W-:Y:S01]  /*68f0*/  IMAD R18, R38, R23, RZ ;  /* 0x0000001726127224 */ /* 0x000fe200078e02ff */
[----:B------:R-:W-:Y:S01]  /*6900*/  SHF.L.U32 R31, R50, 0x10, RZ ;  /* 0x00000010321f7819 */ /* 0x000fe200000006ff */
[C---:B------:R-:W-:Y:S02]  /*6910*/  IMAD R4, R38.reuse, R9, RZ ;  /* 0x0000000926047224 */ /* 0x040fe400078e02ff */
[C---:B------:R-:W-:Y:S01]  /*6920*/  IMAD R23, R38.reuse, R28, RZ ;  /* 0x0000001c26177224 */ /* 0x040fe200078e02ff */
[----:B------:R-:W-:Y:S01]  /*6930*/  SHF.R.S32.HI R31, RZ, 0x18, R31 ;  /* 0x00000018ff1f7819 */ /* 0x000fe2000001141f */
[C---:B------:R-:W-:Y:S02]  /*6940*/  IMAD R7, R38.reuse, R12, RZ ;  /* 0x0000000c26077224 */ /* 0x040fe400078e02ff */
[----:B------:R-:W-:Y:S01]  /*6950*/  IMAD R28, R38, R33, RZ ;  /* 0x00000021261c7224 */ /* 0x000fe200078e02ff */
[----:B------:R-:W-:Y:S01]  /*6960*/  PRMT R33, R50, 0x8880, RZ ;  /* 0x0000888032217816 */ /* 0x000fe200000000ff */
[----:B------:R-:W-:Y:S02]  /*6970*/  IMAD R3, R41, R40, R3 ;  /* 0x0000002829037224 */ /* 0x000fe400078e0203 */
[C---:B------:R-:W-:Y:S02]  /*6980*/  IMAD R12, R38.reuse, R17, RZ ;  /* 0x00000011260c7224 */ /* 0x040fe400078e02ff */
[C---:B------:R-:W-:Y:S02]  /*6990*/  IMAD R5, R38.reuse, R10, RZ ;  /* 0x0000000a26057224 */ /* 0x040fe400078e02ff */
[----:B------:R-:W-:Y:S02]  /*69a0*/  IMAD R17, R38, R22, RZ ;  /* 0x0000001626117224 */ /* 0x000fe400078e02ff */
[----:B------:R-:W-:Y:S02]  /*69b0*/  IMAD R4, R42, R40, R4 ;  /* 0x000000282a047224 */ /* 0x000fe400078e0204 */
[C---:B------:R-:W-:Y:S02]  /*69c0*/  IMAD R22, R38.reuse, R27, RZ ;  /* 0x0000001b26167224 */ /* 0x040fe400078e02ff */
[----:B------:R-:W-:Y:S01]  /*69d0*/  IMAD R27, R38, R32, RZ ;  /* 0x00000020261b7224 */ /* 0x000fe200078e02ff */
[----:B------:R-:W-:Y:S01]  /*69e0*/  SHF.L.U32 R32, R50, 0x8, RZ ;  /* 0x0000000832207819 */ /* 0x000fe200000006ff */
[-C--:B------:R-:W-:Y:S02]  /*69f0*/  IMAD R5, R0, R40.reuse, R5 ;  /* 0x0000002800057224 */ /* 0x080fe400078e0205 */
[----:B------:R-:W-:Y:S01]  /*6a00*/  IMAD.MOV.U32 R0, RZ, RZ, R33 ;  /* 0x000000ffff007224 */ /* 0x000fe200078e0021 */
[----:B------:R-:W-:Y:S01]  /*6a10*/  SHF.R.S32.HI R32, RZ, 0x18, R32 ;  /* 0x00000018ff207819 */ /* 0x000fe20000011420 */
[-C--:B------:R-:W-:Y:S01]  /*6a20*/  IMAD R6, R2, R40.reuse, R6 ;  /* 0x0000002802067224 */ /* 0x080fe200078e0206 */
[----:B------:R-:W-:Y:S01]  /*6a30*/  SHF.R.S32.HI R2, RZ, 0x18, R50 ;  /* 0x00000018ff027819 */ /* 0x000fe20000011432 */
[----:B------:R-:W-:Y:S01]  /*6a40*/  IMAD R7, R0, R40, R7 ;  /* 0x0000002800077224 */ /* 0x000fe200078e0207 */
[----:B------:R-:W-:Y:S01]  /*6a50*/  PRMT R0, R51, 0x8880, RZ ;  /* 0x0000888033007816 */ /* 0x000fe200000000ff */
[----:B------:R-:W-:Y:S01]  /*6a60*/  IMAD R9, R38, R14, RZ ;  /* 0x0000000e26097224 */ /* 0x000fe200078e02ff */
[----:B------:R-:W-:Y:S01]  /*6a70*/  I2IP.S8.S32.SAT R6, R6, R5, RZ ;  /* 0x0000000506067239 */ /* 0x000fe200000014ff */
[-C--:B------:R-:W-:Y:S01]  /*6a80*/  IMAD R8, R31, R40.reuse, R8 ;  /* 0x000000281f087224 */ /* 0x080fe200078e0208 */
[C---:B------:R-:W-:Y:S01]  /*6a90*/  SHF.L.U32 R31, R51.reuse, 0x8, RZ ;  /* 0x00000008331f7819 */ /* 0x040fe200000006ff */
[----:B------:R-:W-:Y:S01]  /*6aa0*/  IMAD R10, R38, R15, RZ ;  /* 0x0000000f260a7224 */ /* 0x000fe200078e02ff */
[----:B------:R-:W-:Y:S01]  /*6ab0*/  I2IP.S8.S32.SAT R57, R4, R3, R6 ;  /* 0x0000000304397239 */ /* 0x000fe20000001406 */
[-C--:B------:R-:W-:Y:S01]  /*6ac0*/  IMAD R9, R32, R40.reuse, R9 ;  /* 0x0000002820097224 */ /* 0x080fe200078e0209 */
[----:B------:R-:W-:Y:S01]  /*6ad0*/  SHF.R.S32.HI R5, RZ, 0x18, R31 ;  /* 0x00000018ff057819 */ /* 0x000fe2000001141f */
[-C--:B------:R-:W-:Y:S01]  /*6ae0*/  IMAD R10, R2, R40.reuse, R10 ;  /* 0x00000028020a7224 */ /* 0x080fe200078e020a */
[----:B------:R-:W-:Y:S01]  /*6af0*/  SHF.L.U32 R2, R51, 0x10, RZ ;  /* 0x0000001033027819 */ /* 0x000fe200000006ff */
[----:B------:R-:W-:Y:S01]  /*6b00*/  IMAD R11, R0, R40, R11 ;  /* 0x00000028000b7224 */ /* 0x000fe200078e020b */
[----:B------:R-:W-:Y:S01]  /*6b10*/  SHF.R.S32.HI R0, RZ, 0x18, R51 ;  /* 0x00000018ff007819 */ /* 0x000fe20000011433 */
[C---:B------:R-:W-:Y:S01]  /*6b20*/  IMAD R15, R38.reuse, R20, RZ ;  /* 0x00000014260f7224 */ /* 0x040fe200078e02ff */
[----:B------:R-:W-:Y:S01]  /*6b30*/  SHF.R.S32.HI R2, RZ, 0x18, R2 ;  /* 0x00000018ff027819 */ /* 0x000fe20000011402 */
[C---:B------:R-:W-:Y:S01]  /*6b40*/  IMAD R14, R38.reuse, R19, RZ ;  /* 0x00000013260e7224 */ /* 0x040fe200078e02ff */
[C---:B----4-:R-:W-:Y:S01]  /*6b50*/  SHF.L.U32 R4, R45.reuse, 0x10, RZ ;  /* 0x000000102d047819 */ /* 0x050fe200000006ff */
[----:B------:R-:W-:Y:S01]  /*6b60*/  IMAD R19, R38, R24, RZ ;  /* 0x0000001826137224 */ /* 0x000fe200078e02ff */
[----:B------:R-:W-:Y:S01]  /*6b70*/  PRMT R3, R45, 0x8880, RZ ;  /* 0x000088802d037816 */ /* 0x000fe200000000ff */
[-C--:B------:R-:W-:Y:S01]  /*6b80*/  IMAD R12, R2, R40.reuse, R12 ;  /* 0x00000028020c7224 */ /* 0x080fe200078e020c */
[----:B------:R-:W-:Y:S01]  /*6b90*/  PRMT R2, R44, 0x8880, RZ ;  /* 0x000088802c027816 */ /* 0x000fe200000000ff */
[-C--:B------:R-:W-:Y:S01]  /*6ba0*/  IMAD R13, R5, R40.reuse, R13 ;  /* 0x00000028050d7224 */ /* 0x080fe200078e020d */
[----:B------:R-:W-:Y:S01]  /*6bb0*/  SHF.R.S32.HI R4, RZ, 0x18, R4 ;  /* 0x00000018ff047819 */ /* 0x000fe20000011404 */
[----:B------:R-:W-:Y:S01]  /*6bc0*/  IMAD R14, R0, R40, R14 ;  /* 0x00000028000e7224 */ /* 0x000fe200078e020e */
[----:B------:R-:W-:Y:S01]  /*6bd0*/  MOV R0, R2 ;  /* 0x0000000200007202 */ /* 0x000fe20000000f00 */
[----:B------:R-:W-:Y:S01]  /*6be0*/  IMAD.U32 R5, R44, 0x10000, RZ ;  /* 0x000100002c057824 */ /* 0x000fe200078e00ff */
[----:B------:R-:W-:Y:S01]  /*6bf0*/  I2IP.S8.S32.SAT R9, R10, R9, RZ ;  /* 0x000000090a097239 */ /* 0x000fe200000014ff */
[----:B------:R-:W-:Y:S01]  /*6c00*/  IMAD R20, R38, R25, RZ ;  /* 0x0000001926147224 */ /* 0x000fe200078e02ff */
[----:B------:R-:W-:Y:S01]  /*6c10*/  I2IP.S8.S32.SAT R13, R14, R13, RZ ;  /* 0x0000000d0e0d7239 */ /* 0x000fe200000014ff */
[----:B------:R-:W-:Y:S01]  /*6c20*/  IMAD R15, R0, R40, R15 ;  /* 0x00000028000f7224 */ /* 0x000fe200078e020f */
[----:B------:R-:W-:Y:S01]  /*6c30*/  SHF.R.S32.HI R2, RZ, 0x18, R5 ;  /* 0x00000018ff027819 */ /* 0x000fe20000011405 */
[----:B------:R-:W-:Y:S01]  /*6c40*/  IMAD R24, R38, R29, RZ ;  /* 0x0000001d26187224 */ /* 0x000fe200078e02ff */
[----:B------:R-:W-:Y:S01]  /*6c50*/  SHF.L.U32 R0, R44, 0x8, RZ ;  /* 0x000000082c007819 */ /* 0x000fe200000006ff */
[----:B------:R-:W-:Y:S01]  /*6c60*/  IMAD R25, R38, R30, RZ ;  /* 0x0000001e26197224 */ /* 0x000fe200078e02ff */
[----:B------:R-:W-:Y:S01]  /*6c70*/  I2IP.S8.S32.SAT R58, R8, R7, R9 ;  /* 0x00000007083a7239 */ /* 0x000fe20000001409 */
[----:B------:R-:W-:Y:S01]  /*6c80*/  IMAD R16, R2, R40, R16 ;  /* 0x0000002802107224 */ /* 0x000fe200078e0210 */
[----:B------:R-:W-:Y:S01]  /*6c90*/  SHF.R.S32.HI R0, RZ, 0x18, R0 ;  /* 0x00000018ff007819 */ /* 0x000fe20000011400 */
[----:B------:R-:W-:Y:S01]  /*6ca0*/  IMAD R29, R38, R34, RZ ;  /* 0x00000022261d7224 */ /* 0x000fe200078e02ff */
[----:B------:R-:W-:Y:S01]  /*6cb0*/  SHF.R.S32.HI R2, RZ, 0x18, R44 ;  /* 0x00000018ff027819 */ /* 0x000fe2000001142c */
[----:B------:R-:W-:Y:S01]  /*6cc0*/  IMAD.SHL.U32 R5, R45, 0x100, RZ ;  /* 0x000001002d057824 */ /* 0x000fe200078e00ff */
[----:B------:R-:W-:Y:S01]  /*6cd0*/  I2IP.S8.S32.SAT R59, R12, R11, R13 ;  /* 0x0000000b0c3b7239 */ /* 0x000fe2000000140d */
[-C--:B------:R-:W-:Y:S02]  /*6ce0*/  IMAD R17, R0, R40.reuse, R17 ;  /* 0x0000002800117224 */ /* 0x080fe400078e0211 */
[-C--:B------:R-:W-:Y:S01]  /*6cf0*/  IMAD R18, R2, R40.reuse, R18 ;  /* 0x0000002802127224 */ /* 0x080fe200078e0212 */
[----:B------:R-:W-:Y:S01]  /*6d00*/  SHF.R.S32.HI R0, RZ, 0x18, R5 ;  /* 0x00000018ff007819 */ /* 0x000fe20000011405 */
[-C--:B------:R-:W-:Y:S01]  /*6d10*/  IMAD R19, R3, R40.reuse, R19 ;  /* 0x0000002803137224 */ /* 0x080fe200078e0213 */
[----:B------:R-:W-:Y:S01]  /*6d20*/  SHF.R.S32.HI R2, RZ, 0x18, R45 ;  /* 0x00000018ff027819 */ /* 0x000fe2000001142d */
[-C--:B------:R-:W-:Y:S01]  /*6d30*/  IMAD R20, R4, R40.reuse, R20 ;  /* 0x0000002804147224 */ /* 0x080fe200078e0214 */
[----:B------:R-:W-:Y:S01]  /*6d40*/  SHF.L.U32 R4, R46, 0x10, RZ ;  /* 0x000000102e047819 */ /* 0x000fe200000006ff */
[-C--:B------:R-:W-:Y:S01]  /*6d50*/  IMAD R21, R0, R40.reuse, R21 ;  /* 0x0000002800157224 */ /* 0x080fe200078e0215 */
[C---:B------:R-:W-:Y:S01]  /*6d60*/  PRMT R0, R46.reuse, 0x8880, RZ ;  /* 0x000088802e007816 */ /* 0x040fe200000000ff */
[----:B------:R1:W-:Y:S01]  /*6d70*/  STS.128 [R69+UR44+0x4200], R56 ;  /* 0x0042003845007988 */ /* 0x0003e20008000c2c */
[----:B------:R-:W-:Y:S01]  /*6d80*/  SHF.L.U32 R3, R46, 0x8, RZ ;  /* 0x000000082e037819 */ /* 0x000fe200000006ff */
[-C--:B------:R-:W-:Y:S01]  /*6d90*/  IMAD R22, R2, R40.reuse, R22 ;  /* 0x0000002802167224 */ /* 0x080fe200078e0216 */
[----:B------:R-:W-:Y:S01]  /*6da0*/  SHF.R.S32.HI R2, RZ, 0x18, R4 ;  /* 0x00000018ff027819 */ /* 0x000fe20000011404 */
[-C--:B------:R-:W-:Y:S01]  /*6db0*/  IMAD R23, R0, R40.reuse, R23 ;  /* 0x0000002800177224 */ /* 0x080fe200078e0217 */
[----:B------:R-:W-:Y:S01]  /*6dc0*/  SHF.R.S32.HI R3, RZ, 0x18, R3 ;  /* 0x00000018ff037819 */ /* 0x000fe20000011403 */
[----:B------:R-:W-:Y:S01]  /*6dd0*/  IMAD R30, R38, R35, RZ ;  /* 0x00000023261e7224 */ /* 0x000fe200078e02ff */
[----:B------:R-:W-:Y:S01]  /*6de0*/  SHF.R.S32.HI R0, RZ, 0x18, R46 ;  /* 0x00000018ff007819 */ /* 0x000fe2000001142e */
[-C--:B------:R-:W-:Y:S01]  /*6df0*/  IMAD R24, R2, R40.reuse, R24 ;  /* 0x0000002802187224 */ /* 0x080fe200078e0218 */
[----:B------:R-:W-:Y:S01]  /*6e00*/  PRMT R2, R47, 0x8880, RZ ;  /* 0x000088802f027816 */ /* 0x000fe200000000ff */
[-C--:B------:R-:W-:Y:S01]  /*6e10*/  IMAD R25, R3, R40.reuse, R25 ;  /* 0x0000002803197224 */ /* 0x080fe200078e0219 */
[C---:B------:R-:W-:Y:S01]  /*6e20*/  SHF.L.U32 R3, R47.reuse, 0x10, RZ ;  /* 0x000000102f037819 */ /* 0x040fe200000006ff */
[----:B------:R-:W-:Y:S01]  /*6e30*/  IMAD.SHL.U32 R4, R47, 0x100, RZ ;  /* 0x000001002f047824 */ /* 0x000fe200078e00ff */
[----:B------:R-:W-:Y:S01]  /*6e40*/  SHF.R.S32.HI R5, RZ, 0x18, R47 ;  /* 0x00000018ff057819 */ /* 0x000fe2000001142f */
[-C--:B------:R-:W-:Y:S01]  /*6e50*/  IMAD R26, R0, R40.reuse, R26 ;  /* 0x00000028001a7224 */ /* 0x080fe200078e021a */
[----:B------:R-:W-:Y:S01]  /*6e60*/  SHF.R.S32.HI R3, RZ, 0x18, R3 ;  /* 0x00000018ff037819 */ /* 0x000fe20000011403 */
[-C--:B------:R-:W-:Y:S01]  /*6e70*/  IMAD R27, R2, R40.reuse, R27 ;  /* 0x00000028021b7224 */ /* 0x080fe200078e021b */
[----:B------:R-:W-:Y:S02]  /*6e80*/  SHF.R.S32.HI R4, RZ, 0x18, R4 ;  /* 0x00000018ff047819 */ /* 0x000fe40000011404 */
[----:B------:R-:W-:Y:S01]  /*6e90*/  I2IP.S8.S32.SAT R17, R18, R17, RZ ;  /* 0x0000001112117239 */ /* 0x000fe200000014ff */
[-C--:B------:R-:W-:Y:S01]  /*6ea0*/  IMAD R28, R3, R40.reuse, R28 ;  /* 0x00000028031c7224 */ /* 0x080fe200078e021c */
[----:B------:R-:W-:Y:S01]  /*6eb0*/  I2IP.S8.S32.SAT R21, R22, R21, RZ ;  /* 0x0000001516157239 */ /* 0x000fe200000014ff */
[-C--:B------:R-:W-:Y:S01]  /*6ec0*/  IMAD R29, R4, R40.reuse, R29 ;  /* 0x00000028041d7224 */ /* 0x080fe200078e021d */
[----:B------:R-:W-:Y:S01]  /*6ed0*/  I2IP.S8.S32.SAT R16, R16, R15, R17 ;  /* 0x0000000f10107239 */ /* 0x000fe20000001411 */
[----:B------:R-:W-:Y:S01]  /*6ee0*/  IMAD R30, R5, R40, R30 ;  /* 0x00000028051e7224 */ /* 0x000fe200078e021e */
[----:B------:R-:W-:Y:S02]  /*6ef0*/  I2IP.S8.S32.SAT R17, R20, R19, R21 ;  /* 0x0000001314117239 */ /* 0x000fe40000001415 */
[----:B------:R-:W-:Y:S02]  /*6f00*/  I2IP.S8.S32.SAT R18, R26, R25, RZ ;  /* 0x000000191a127239 */ /* 0x000fe400000014ff */
[----:B------:R-:W-:Y:S02]  /*6f10*/  I2IP.S8.S32.SAT R19, R30, R29, RZ ;  /* 0x0000001d1e137239 */ /* 0x000fe400000014ff */
[----:B------:R-:W-:Y:S02]  /*6f20*/  I2IP.S8.S32.SAT R18, R24, R23, R18 ;  /* 0x0000001718127239 */ /* 0x000fe40000001412 */
[----:B------:R-:W-:Y:S02]  /*6f30*/  I2IP.S8.S32.SAT R19, R28, R27, R19 ;  /* 0x0000001b1c137239 */ /* 0x000fe40000001413 */
[----:B------:R-:W-:Y:S02]  /*6f40*/  LEA R0, R82, UR44, 0x3 ;  /* 0x0000002c52007c11 */ /* 0x000fe4000f8e18ff */
[----:B------:R-:W-:Y:S01]  /*6f50*/  @P6 SHF.L.U32 R2, R81, 0x1f, RZ ;  /* 0x0000001f51026819 */ /* 0x000fe200000006ff */
[----:B------:R1:W-:Y:S01]  /*6f60*/  STS.128 [R89+0x4210], R16 ;  /* 0x0042101059007388 */ /* 0x0003e20000000c00 */
[----:B------:R-:W-:Y:S01]  /*6f70*/  @!PT LDS RZ, [RZ] ;  /* 0x00000000fffff984 */ /* 0x000fe20000000800 */
[----:B------:R-:W-:Y:S01]  /*6f80*/  @!PT LDS RZ, [RZ] ;  /* 0x00000000fffff984 */ /* 0x000fe20000000800 */
[----:B------:R-:W-:Y:S01]  /*6f90*/  @!PT LDS RZ, [RZ] ;  /* 0x00000000fffff984 */ /* 0x000fe20000000800 */
[----:B------:R-:W-:Y:S01]  /*6fa0*/  @!PT LDS RZ, [RZ] ;  /* 0x00000000fffff984 */ /* 0x000fe20000000800 */
[----:B------:R2:W-:Y:S07]  /*6fb0*/  MEMBAR.ALL.CTA ;  /* 0x0000000000007992 */ /* 0x0005ee0000008000 */
[----:B--2---:R-:W2:Y:S02]  /*6fc0*/  FENCE.VIEW.ASYNC.S ;  /* 0x00000000000073c6 */ /* 0x004ea40000000000 */
[----:B--2---:R-:W-:Y:S06]  /*6fd0*/  BAR.SYNC.DEFER_BLOCKING 0x1, 0x80 ;  /* 0x0042000000007b1d */ /* 0x004fec0000010000 */
[----:B------:R-:W-:Y:S05]  /*6fe0*/  @P0 BRA `(.L_x_107) ;  /* 0x0000000000280947 */ /* 0x000fea0003800000 */
[----:B------:R-:W-:Y:S01]  /*6ff0*/  UIADD3 UR4, UPT, UPT, UR44, 0x4200, URZ ;  /* 0x000042002c047890 */ /* 0x000fe2000fffe0ff */
[----:B------:R-:W-:Y:S05]  /*7000*/  UMOV UR51, UR36 ;  /* 0x0000002400337c82 */ /* 0x000fea0008000000 */
[----:B------:R-:W-:Y:S01]  /*7010*/  MOV R86, UR4 ;  /* 0x0000000400567c02 */ /* 0x000fe20008000f00 */
[----:B------:R-:W-:Y:S03]  /*7020*/  UIADD3 UR4, UP0, UPT, UR62, 0x680, URZ ;  /* 0x000006803e047890 */ /* 0x000fe6000ff1e0ff */
[----:B------:R-:W-:Y:S01]  /*7030*/  R2UR UR48, R86 ;  /* 0x00000000563072ca */ /* 0x000fe200000e0000 */
[----:B------:R-:W-:Y:S11]  /*7040*/  UIADD3.X UR5, UPT, UPT, URZ, UR63, URZ, UP0, !UPT ;  /* 0x0000003fff057290 */ /* 0x000ff600087fe4ff */
[----:B------:R-:W-:Y:S01]  /*7050*/  @!UPT UIADD3 URZ, UPT, UPT, URZ, URZ, URZ ;  /* 0x000000fffffff290 */ /* 0x000fe2000fffe0ff */
[----:B------:R2:W-:Y:S01]  /*7060*/  UTMASTG.3D [UR48], [UR4] ;  /* 0x00000030040073b5 */ /* 0x0005e20008010000 */
[----:B------:R0:W-:Y:S01]  /*7070*/  UTMACMDFLUSH ;  /* 0x00000000000079b7 */ /* 0x0001e20000000000 */
[----:B--2---:R-:W-:Y:S04]  /*7080*/  DEPBAR.LE SB0, 0x1 ;  /* 0x000080400000791a */ /* 0x004fe80000000000 */
.L_x_107:
[----:B------:R-:W-:Y:S05]  /*7090*/  BSYNC.RECONVERGENT B0 ;  /* 0x0000000000007941 */ /* 0x000fea0003800200 */
.L_x_106:
[----:B------:R-:W-:Y:S06]  /*70a0*/  BAR.SYNC.DEFER_BLOCKING 0x1, 0x80 ;  /* 0x0042000000007b1d */ /* 0x000fec0000010000 */
[----:B------:R-:W2:Y:S01]  /*70b0*/  @P6 SYNCS.PHASECHK.TRANS64.TRYWAIT P0, [R0+URZ+0x50], R2 ;  /* 0x00005002000065a7 */ /* 0x000ea200080011ff */
[----:B------:R-:W-:Y:S01]  /*70c0*/  BSSY B1, `(.L_x_108) ;  /* 0x000001f000017945 */ /* 0x000fe20003800000 */
[----:B--2---:R-:W-:Y:S03]  /*70d0*/  @P6 SEL R53, RZ, 0x1, !P0 ;  /* 0x00000001ff356807 */ /* 0x004fe60004000000 */
[----:B------:R-:W-:Y:S05]  /*70e0*/  @!P6 BRA `(.L_x_109) ;  /* 0x000000000070e947 */ /* 0x000fea0003800000 */
[----:B------:R-:W-:Y:S01]  /*70f0*/  ISETP.NE.AND P1, PT, R54, RZ, PT ;  /* 0x000000ff3600720c */ /* 0x000fe20003f25270 */
[----:B------:R-:W-:Y:S01]  /*7100*/  BSSY B0, `(.L_x_110) ;  /* 0x0000008000007945 */ /* 0x000fe20003800000 */
[----:B------:R-:W-:Y:S11]  /*7110*/  ISETP.NE.AND P0, PT, R53, RZ, PT ;  /* 0x000000ff3500720c */ /* 0x000ff60003f05270 */
[----:B------:R-:W-:Y:S04]  /*7120*/  @P1 IMAD R4, R82, 0x1000, R60 ;  /* 0x0000100052041824 */ /* 0x000fe800078e023c */
[----:B------:R-:W-:Y:S01]  /*7130*/  @P1 IMAD.IADD R3, R55, 0x1, R4 ;  /* 0x0000000137031824 */ /* 0x000fe200078e0204 */
[----:B------:R-:W-:Y:S06]  /*7140*/  @P0 BRA `(.L_x_111) ;  /* 0x00000000000c0947 */ /* 0x000fec0003800000 */
[----:B------:R-:W-:Y:S04]  /*7150*/  SHF.L.U32 R2, R81, 0x1f, RZ ;  /* 0x0000001f51027819 */ /* 0x000fe800000006ff */
[----:B------:R-:W2:Y:S02]  /*7160*/  SYNCS.PHASECHK.TRANS64.TRYWAIT P0, [R0+URZ+0x50], R2 ;  /* 0x00005002000075a7 */ /* 0x000ea400080011ff */
[----:B--2---:R-:W-:Y:S05]  /*7170*/  @!P0 BRA `(.L_x_112) ;  /* 0x0000003000f88947 */ /* 0x004fea0003800000 */
.L_x_111:
[----:B------:R-:W-:Y:S05]  /*7180*/  BSYNC B0 ;  /* 0x0000000000007941 */ /* 0x000fea0003800000 */
.L_x_110:
[----:B------:R-:W-:Y:S01]  /*7190*/  ISETP.NE.AND P0, PT, R54, RZ, PT ;  /* 0x000000ff3600720c */ /* 0x000fe20003f05270 */
[----:B--2---:R-:W-:Y:S02]  /*71a0*/  VIADD R2, R0, 0x70 ;  /* 0x0000007000027836 */ /* 0x004fe40000000000 */
[----:B------:R-:W-:Y:S02]  /*71b0*/  IMAD.U32 R0, RZ, RZ, UR45 ;  /* 0x0000002dff007e24 */ /* 0x000fe4000f8e00ff */
[----:B------:R-:W-:Y:S03]  /*71c0*/  VIADD R82, R82, 0x1 ;  /* 0x0000000152527836 */ /* 0x000fe60000000000 */
[----:B------:R-:W-:Y:S05]  /*71d0*/  PRMT R0, R0, 0x654, R2 ;  /* 0x0000065400007816 */ /* 0x000fea0000000002 */
[----:B------:R2:W3:Y:S04]  /*71e0*/  @P0 LDS.128 R48, [R4+0x200] ;  /* 0x0002000004300984 */ /* 0x0004e80000000c00 */
        /* <DEDUP_REMOVED lines=11> */
[----:B--23--:R-:W-:Y:S02]  /*72a0*/  LOP3.LUT R81, R81, R0, RZ, 0x3c, !PT ;  /* 0x0000000051517212 */ /* 0x00cfe400078e3cff */
.L_x_109:
[----:B------:R-:W-:Y:S05]  /*72b0*/  BSYNC B1 ;  /* 0x0000000000017941 */ /* 0x000fea0003800000 */
.L_x_108:
[----:B------:R-:W-:Y:S05]  /*72c0*/  VIADD R0, R39, 0x40 ;  /* 0x0000004027007836 */ /* 0x000fea0000000000 */
[----:B------:R-:W-:Y:S04]  /*72d0*/  SHF.R.U32.HI R0, RZ, 0x15, R0 ;  /* 0x00000015ff007819 */ /* 0x000fe80000011600 */
[----:B------:R-:W-:Y:S11]  /*72e0*/  LOP3.LUT P0, RZ, R0, 0x3, R75, 0x48, !PT ;  /* 0x0000000300ff7812 */ /* 0x000ff6000780484b */
[----:B------:R-:W-:Y:S02]  /*72f0*/  @!UPT UIADD3 URZ, UPT, UPT, URZ, URZ, URZ ;  /* 0x000000fffffff290 */ /* 0x000fe4000fffe0ff */
[----:B------:R-:W-:Y:S05]  /*7300*/  @!P0 BRA `(.L_x_113) ;  /* 0x0000000000408947 */ /* 0x000fea0003800000 */
[----:B------:R-:W2:Y:S01]  /*7310*/  LDCU.64 UR8, c[0x4][0x78] ;  /* 0x01000f00ff0877ac */ /* 0x000ea20008000a00 */
[----:B------:R-:W-:Y:S01]  /*7320*/  MOV R3, 0x0 ;  /* 0x0000000000037802 */ /* 0x000fe20000000f00 */
[----:B------:R-:W-:Y:S02]  /*7330*/  HFMA2 R12, -RZ, RZ, 0, 5.9604644775390625e-08 ;  /* 0x00000001ff0c7431 */ /* 0x000fe400000001ff */
[----:B------:R-:W-:Y:S02]  /*7340*/  IMAD.MOV.U32 R8, RZ, RZ, 0x192 ;  /* 0x00000192ff087424 */ /* 0x000fe400078e00ff */
[----:B------:R-:W-:Y:S01]  /*7350*/  IMAD.MOV.U32 R13, RZ, RZ, RZ ;  /* 0x000000ffff0d7224 */ /* 0x000fe200078e00ff */
[----:B------:R-:W3:Y:S01]  /*7360*/  LDCU.64 UR6, c[0x4][0x80] ;  /* 0x01001000ff0677ac */ /* 0x000ee20008000a00 */
[----:B------:R-:W1:Y:S01]  /*7370*/  LDC.64 R2, c[0x4][R3] ;  /* 0x0100000003027b82 */ /* 0x000e620000000a00 */
[----:B------:R-:W5:Y:S01]  /*7380*/  LDCU.64 UR4, c[0x4][0x18] ;  /* 0x01000300ff0477ac */ /* 0x000f620008000a00 */
[----:B--2---:R-:W-:Y:S01]  /*7390*/  MOV R5, UR9 ;  /* 0x0000000900057c02 */ /* 0x004fe20008000f00 */
[----:B------:R-:W-:Y:S01]  /*73a0*/  IMAD.U32 R4, RZ, RZ, UR8 ;  /* 0x00000008ff047e24 */ /* 0x000fe2000f8e00ff */
[----:B---3--:R-:W-:Y:S01]  /*73b0*/  MOV R7, UR7 ;  /* 0x0000000700077c02 */ /* 0x008fe20008000f00 */
[----:B------:R-:W-:Y:S01]  /*73c0*/  IMAD.U32 R6, RZ, RZ, UR6 ;  /* 0x00000006ff067e24 */ /* 0x000fe2000f8e00ff */
[----:B-----5:R-:W-:Y:S01]  /*73d0*/  MOV R11, UR5 ;  /* 0x00000005000b7c02 */ /* 0x020fe20008000f00 */
[----:B------:R-:W-:Y:S02]  /*73e0*/  IMAD.U32 R10, RZ, RZ, UR4 ;  /* 0x00000004ff0a7e24 */ /* 0x000fe4000f8e00ff */
[----:B------:R-:W-:Y:S07]  /*73f0*/  LEPC R20, `(.L_x_113) ;  /* 0x000000001014794e */ /* 0x000fee0000000000 */
[----:B-1--4-:R-:W-:Y:S05]  /*7400*/  CALL.ABS.NOINC R2 ;  /* 0x0000000002007343 */ /* 0x012fea0003c00000 */
.L_x_113:
[C---:B------:R-:W-:Y:S01]  /*7410*/  SHF.L.U32 R2, R48.reuse, 0x10, RZ ;  /* 0x0000001030027819 */ /* 0x040fe200000006ff */
[----:B------:R-:W-:Y:S05]  /*7420*/  WARPSYNC.ALL ;  /* 0x0000000000007948 */ /* 0x000fea0003800000 */
[----:B------:R-:W-:Y:S01]  /*7430*/  R2UR UR4, R39 ;  /* 0x00000000270472ca */ /* 0x000fe200000e0000 */
[----:B------:R-:W-:Y:S01]  /*7440*/  BSSY.RECONVERGENT B0, `(.L_x_114) ;  /* 0x0000099000007945 */ /* 0x000fe20003800200 */
[C---:B------:R-:W-:Y:S02]  /*7450*/  PRMT R3, R48.reuse, 0x8880, RZ ;  /* 0x0000888030037816 */ /* 0x040fe400000000ff */
[----:B------:R-:W-:Y:S02]  /*7460*/  SHF.L.U32 R41, R48, 0x8, RZ ;  /* 0x0000000830297819 */ /* 0x000fe400000006ff */
[C---:B------:R-:W-:Y:S02]  /*7470*/  SHF.L.U32 R42, R49.reuse, 0x10, RZ ;  /* 0x00000010312a7819 */ /* 0x040fe400000006ff */
[----:B------:R-:W-:Y:S02]  /*7480*/  SHF.L.U32 R43, R49, 0x8, RZ ;  /* 0x00000008312b7819 */ /* 0x000fe400000006ff */
[----:B------:R-:W-:Y:S02]  /*7490*/  SHF.R.S32.HI R42, RZ, 0x18, R42 ;  /* 0x00000018ff2a7819 */ /* 0x000fe4000001142a */
[----:B------:R-:W-:Y:S01]  /*74a0*/  SHF.R.S32.HI R43, RZ, 0x18, R43 ;  /* 0x00000018ff2b7819 */ /* 0x000fe2000001142b */
[----:B-1----:R-:W-:Y:S01]  /*74b0*/  LDTM.16dp32bit_t0_t15.x32 R4, tmem[UR4+0x40] ;  /* 0x00004004000479ee */ /* 0x002fe20008a80000 */
[----:B------:R-:W1:Y:S01]  /*74c0*/  LDTM.16dp32bit_t16_t31.x32 R4, tmem[UR4+0x60] ;  /* 0x00006004000479ee */ /* 0x000e620008aa0000 */
[----:B------:R-:W-:Y:S02]  /*74d0*/  ISETP.NE.AND P0, PT, R87, RZ, PT ;  /* 0x000000ff5700720c */ /* 0x000fe40003f05270 */
        /* <DEDUP_REMOVED lines=16> */
[----:B------:R-:W-:Y:S01]  /*75e0*/  IMAD R5, R38, R9, RZ ;  /* 0x0000000926057224 */ /* 0x000fe200078e02ff */
[----:B------:R-:W-:Y:S01]  /*75f0*/  PRMT R7, R50, 0x8880, RZ ;  /* 0x0000888032077816 */ /* 0x000fe200000000ff */
[----:B------:R-:W-:Y:S01]  /*7600*/  IMAD R12, R38, R16, RZ ;  /* 0x00000010260c7224 */ /* 0x000fe200078e02ff */
[----:B------:R-:W-:Y:S01]  /*7610*/  I2IP.S8.S32.SAT R56, R2, R0, R56 ;  /* 0x0000000002387239 */ /* 0x000fe20000001438 */
[C---:B------:R-:W-:Y:S01]  /*7620*/  IMAD R9, R38.reuse, R13, RZ ;  /* 0x0000000d26097224 */ /* 0x040fe200078e02ff */
[----:B------:R-:W-:Y:S01]  /*7630*/  SHF.R.S32.HI R3, RZ, 0x18, R49 ;  /* 0x00000018ff037819 */ /* 0x000fe20000011431 */
[----:B------:R-:W-:Y:S01]  /*7640*/  IMAD R16, R38, R20, RZ ;  /* 0x0000001426107224 */ /* 0x000fe200078e02ff */
[----:B----4-:R-:W-:Y:S01]  /*7650*/  SHF.L.U32 R0, R44, 0x10, RZ ;  /* 0x000000102c007819 */ /* 0x010fe200000006ff */
[----:B------:R-:W-:Y:S01]  /*7660*/  IMAD R13, R38, R17, RZ ;  /* 0x00000011260d7224 */ /* 0x000fe200078e02ff */
[----:B------:R-:W-:Y:S01]  /*7670*/  SHF.L.U32 R2, R44, 0x8, RZ ;  /* 0x000000082c027819 */ /* 0x000fe200000006ff */
[C---:B------:R-:W-:Y:S01]  /*7680*/  IMAD R20, R38.reuse, R24, RZ ;  /* 0x0000001826147224 */ /* 0x040fe200078e02ff */
[----:B------:R-:W-:Y:S01]  /*7690*/  SHF.R.S32.HI R0, RZ, 0x18, R0 ;  /* 0x00000018ff007819 */ /* 0x000fe20000011400 */
[C---:B------:R-:W-:Y:S01]  /*76a0*/  IMAD R17, R38.reuse, R21, RZ ;  /* 0x0000001526117224 */ /* 0x040fe200078e02ff */
[----:B------:R-:W-:Y:S01]  /*76b0*/  SHF.R.S32.HI R2, RZ, 0x18, R2 ;  /* 0x00000018ff027819 */ /* 0x000fe20000011402 */
[C---:B------:R-:W-:Y:S02]  /*76c0*/  IMAD R24, R38.reuse, R28, RZ ;  /* 0x0000001c26187224 */ /* 0x040fe400078e02ff */
[C---:B------:R-:W-:Y:S02]  /*76d0*/  IMAD R6, R38.reuse, R10, RZ ;  /* 0x0000000a26067224 */ /* 0x040fe400078e02ff */
[C---:B------:R-:W-:Y:S02]  /*76e0*/  IMAD R21, R38.reuse, R25, RZ ;  /* 0x0000001926157224 */ /* 0x040fe400078e02ff */
[----:B------:R-:W-:Y:S01]  /*76f0*/  IMAD R28, R38, R32, RZ ;  /* 0x00000020261c7224 */ /* 0x000fe200078e02ff */
[----:B------:R-:W-:Y:S01]  /*7700*/  SHF.L.U32 R32, R50, 0x10, RZ ;  /* 0x0000001032207819 */ /* 0x000fe200000006ff */
[-C--:B------:R-:W-:Y:S02]  /*7710*/  IMAD R4, R41, R40.reuse, R4 ;  /* 0x0000002829047224 */ /* 0x080fe400078e0204 */
[----:B------:R-:W-:Y:S01]  /*7720*/  IMAD R25, R38, R29, RZ ;  /* 0x0000001d26197224 */ /* 0x000fe200078e02ff */
[----:B------:R-:W-:Y:S01]  /*7730*/  SHF.R.S32.HI R32, RZ, 0x18, R32 ;  /* 0x00000018ff207819 */ /* 0x000fe20000011420 */
[----:B------:R-:W-:Y:S02]  /*7740*/  IMAD R5, R42, R40, R5 ;  /* 0x000000282a057224 */ /* 0x000fe400078e0205 */
[----:B------:R-:W-:Y:S01]  /*7750*/  IMAD R29, R38, R33, RZ ;  /* 0x00000021261d7224 */ /* 0x000fe200078e02ff */
[----:B------:R-:W-:Y:S01]  /*7760*/  SHF.L.U32 R33, R50, 0x8, RZ ;  /* 0x0000000832217819 */ /* 0x000fe200000006ff */
[C---:B------:R-:W-:Y:S02]  /*7770*/  IMAD R11, R38.reuse, R11, RZ ;  /* 0x0000000b260b7224 */ /* 0x040fe400078e02ff */
[C---:B------:R-:W-:Y:S01]  /*7780*/  IMAD R10, R38.reuse, R14, RZ ;  /* 0x0000000e260a7224 */ /* 0x040fe200078e02ff */
[----:B------:R-:W-:Y:S01]  /*7790*/  SHF.R.S32.HI R33, RZ, 0x18, R33 ;  /* 0x00000018ff217819 */ /* 0x000fe20000011421 */
[----:B------:R-:W-:Y:S02]  /*77a0*/  IMAD R6, R43, R40, R6 ;  /* 0x000000282b067224 */ /* 0x000fe400078e0206 */
[C---:B------:R-:W-:Y:S02]  /*77b0*/  IMAD R14, R38.reuse, R18, RZ ;  /* 0x00000012260e7224 */ /* 0x040fe400078e02ff */
[C---:B------:R-:W-:Y:S02]  /*77c0*/  IMAD R18, R38.reuse, R22, RZ ;  /* 0x0000001626127224 */ /* 0x040fe400078e02ff */
[----:B------:R-:W-:Y:S01]  /*77d0*/  IMAD R11, R3, R40, R11 ;  /* 0x00000028030b7224 */ /* 0x000fe200078e020b */
[----:B------:R-:W-:Y:S01]  /*77e0*/  PRMT R3, R51, 0x8880, RZ ;  /* 0x0000888033037816 */ /* 0x000fe200000000ff */
[C---:B------:R-:W-:Y:S02]  /*77f0*/  IMAD R22, R38.reuse, R26, RZ ;  /* 0x0000001a26167224 */ /* 0x040fe400078e02ff */
[C---:B------:R-:W-:Y:S01]  /*7800*/  IMAD R26, R38.reuse, R30, RZ ;  /* 0x0000001e261a7224 */ /* 0x040fe200078e02ff */
[----:B------:R-:W-:Y:S01]  /*7810*/  I2IP.S8.S32.SAT R11, R11, R6, RZ ;  /* 0x000000060b0b7239 */ /* 0x000fe200000014ff */
[----:B------:R-:W-:Y:S01]  /*7820*/  IMAD R8, R7, R40, R8 ;  /* 0x0000002807087224 */ /* 0x000fe200078e0208 */
[----:B------:R-:W-:Y:S01]  /*7830*/  SHF.L.U32 R6, R51, 0x10, RZ ;  /* 0x0000001033067819 */ /* 0x000fe200000006ff */
[----:B------:R-:W-:Y:S01]  /*7840*/  IMAD R30, R38, R34, RZ ;  /* 0x00000022261e7224 */ /* 0x000fe200078e02ff */
[----:B------:R-:W-:Y:S01]  /*7850*/  SHF.R.S32.HI R34, RZ, 0x18, R50 ;  /* 0x00000018ff227819 */ /* 0x000fe20000011432 */
[----:B------:R-:W-:Y:S01]  /*7860*/  IMAD R9, R32, R40, R9 ;  /* 0x0000002820097224 */ /* 0x000fe200078e0209 */
[----:B------:R-:W-:Y:S01]  /*7870*/  SHF.R.S32.HI R6, RZ, 0x18, R6 ;  /* 0x00000018ff067819 */ /* 0x000fe20000011406 */
[----:B------:R-:W-:Y:S01]  /*7880*/  IMAD R15, R38, R15, RZ ;  /* 0x0000000f260f7224 */ /* 0x000fe200078e02ff */
[----:B------:R-:W-:Y:S01]  /*7890*/  I2IP.S8.S32.SAT R57, R5, R4, R11 ;  /* 0x0000000405397239 */ /* 0x000fe2000000140b */
[-C--:B------:R-:W-:Y:S01]  /*78a0*/  IMAD R10, R33, R40.reuse, R10 ;  /* 0x00000028210a7224 */ /* 0x080fe200078e020a */
[----:B------:R-:W-:Y:S01]  /*78b0*/  SHF.L.U32 R5, R45, 0x10, RZ ;  /* 0x000000102d057819 */ /* 0x000fe200000006ff */
[----:B------:R-:W-:Y:S01]  /*78c0*/  IMAD.SHL.U32 R7, R51, 0x100, RZ ;  /* 0x0000010033077824 */ /* 0x000fe200078e00ff */
[----:B------:R-:W-:Y:S01]  /*78d0*/  PRMT R4, R45, 0x8880, RZ ;  /* 0x000088802d047816 */ /* 0x000fe200000000ff */
[-C--:B------:R-:W-:Y:S01]  /*78e0*/  IMAD R15, R34, R40.reuse, R15 ;  /* 0x00000028220f7224 */ /* 0x080fe200078e020f */
[----:B------:R-:W-:Y:S01]  /*78f0*/  SHF.R.S32.HI R5, RZ, 0x18, R5 ;  /* 0x00000018ff057819 */ /* 0x000fe20000011405 */
[-C--:B------:R-:W-:Y:S01]  /*7900*/  IMAD R12, R3, R40.reuse, R12 ;  /* 0x00000028030c7224 */ /* 0x080fe200078e020c */
[----:B------:R-:W-:Y:S01]  /*7910*/  SHF.R.S32.HI R7, RZ, 0x18, R7 ;  /* 0x00000018ff077819 */ /* 0x000fe20000011407 */
[----:B------:R-:W-:Y:S01]  /*7920*/  IMAD R13, R6, R40, R13 ;  /* 0x00000028060d7224 */ /* 0x000fe200078e020d */
[----:B------:R-:W-:Y:S01]  /*7930*/  I2IP.S8.S32.SAT R15, R15, R10, RZ ;  /* 0x0000000a0f0f7239 */ /* 0x000fe200000014ff */
[----:B------:R-:W-:Y:S01]  /*7940*/  IMAD R19, R38, R19, RZ ;  /* 0x0000001326137224 */ /* 0x000fe200078e02ff */
[----:B------:R-:W-:Y:S01]  /*7950*/  SHF.R.S32.HI R10, RZ, 0x18, R51 ;  /* 0x00000018ff0a7819 */ /* 0x000fe20000011433 */
[----:B------:R-:W-:Y:S01]  /*7960*/  IMAD R14, R7, R40, R14 ;  /* 0x00000028070e7224 */ /* 0x000fe200078e020e */
[----:B------:R-:W-:Y:S01]  /*7970*/  PRMT R3, R44, 0x8880, RZ ;  /* 0x000088802c037816 */ /* 0x000fe200000000ff */
[----:B------:R-:W-:Y:S01]  /*7980*/  IMAD R23, R38, R23, RZ ;  /* 0x0000001726177224 */ /* 0x000fe200078e02ff */
[----:B------:R-:W-:Y:S01]  /*7990*/  I2IP.S8.S32.SAT R58, R9, R8, R15 ;  /* 0x00000008093a7239 */ /* 0x000fe2000000140f */
[-C--:B------:R-:W-:Y:S02]  /*79a0*/  IMAD R19, R10, R40.reuse, R19 ;  /* 0x000000280a137224 */ /* 0x080fe400078e0213 */
[-C--:B------:R-:W-:Y:S01]  /*79b0*/  IMAD R16, R3, R40.reuse, R16 ;  /* 0x0000002803107224 */ /* 0x080fe200078e0210 */
[----:B------:R-:W-:Y:S01]  /*79c0*/  SHF.R.S32.HI R3, RZ, 0x18, R44 ;  /* 0x00000018ff037819 */ /* 0x000fe2000001142c */
[----:B------:R-:W-:Y:S01]  /*79d0*/  IMAD R17, R0, R40, R17 ;  /* 0x0000002800117224 */ /* 0x000fe200078e0211 */
[----:B------:R-:W-:Y:S01]  /*79e0*/  I2IP.S8.S32.SAT R14, R19, R14, RZ ;  /* 0x0000000e130e7239 */ /* 0x000fe200000014ff */
[----:B------:R-:W-:Y:S02]  /*79f0*/  IMAD.SHL.U32 R0, R45, 0x100, RZ ;  /* 0x000001002d007824 */ /* 0x000fe400078e00ff */
[-C--:B------:R-:W-:Y:S01]  /*7a00*/  IMAD R18, R2, R40.reuse, R18 ;  /* 0x0000002802127224 */ /* 0x080fe200078e0212 */
[----:B------:R-:W-:Y:S01]  /*7a10*/  SHF.R.S32.HI R2, RZ, 0x18, R45 ;  /* 0x00000018ff027819 */ /* 0x000fe2000001142d */
[-C--:B------:R-:W-:Y:S01]  /*7a20*/  IMAD R23, R3, R40.reuse, R23 ;  /* 0x0000002803177224 */ /* 0x080fe200078e0217 */
[----:B------:R-:W-:Y:S01]  /*7a30*/  SHF.R.S32.HI R0, RZ, 0x18, R0 ;  /* 0x00000018ff007819 */ /* 0x000fe20000011400 */
[-C--:B------:R-:W-:Y:S01]  /*7a40*/  IMAD R20, R4, R40.reuse, R20 ;  /* 0x0000002804147224 */ /* 0x080fe200078e0214 */
[C---:B------:R-:W-:Y:S01]  /*7a50*/  SHF.L.U32 R4, R46.reuse, 0x10, RZ ;  /* 0x000000102e047819 */ /* 0x040fe200000006ff */
[-C--:B------:R-:W-:Y:S01]  /*7a60*/  IMAD R21, R5, R40.reuse, R21 ;  /* 0x0000002805157224 */ /* 0x080fe200078e0215 */
[----:B------:R-:W-:Y:S01]  /*7a70*/  PRMT R3, R46, 0x8880, RZ ;  /* 0x000088802e037816 */ /* 0x000fe200000000ff */
[----:B------:R-:W-:Y:S01]  /*7a80*/  IMAD R27, R38, R27, RZ ;  /* 0x0000001b261b7224 */ /* 0x000fe200078e02ff */
[----:B------:R-:W-:Y:S01]  /*7a90*/  SHF.L.U32 R5, R46, 0x8, RZ ;  /* 0x000000082e057819 */ /* 0x000fe200000006ff */
[-C--:B------:R-:W-:Y:S01]  /*7aa0*/  IMAD R22, R0, R40.reuse, R22 ;  /* 0x0000002800167224 */ /* 0x080fe200078e0216 */
[----:B------:R-:W-:Y:S01]  /*7ab0*/  SHF.R.S32.HI R4, RZ, 0x18, R4 ;  /* 0x00000018ff047819 */ /* 0x000fe20000011404 */
[-C--:B------:R-:W-:Y:S01]  /*7ac0*/  IMAD R27, R2, R40.reuse, R27 ;  /* 0x00000028021b7224 */ /* 0x080fe200078e021b */
[----:B------:R-:W-:Y:S01]  /*7ad0*/  SHF.R.S32.HI R5, RZ, 0x18, R5 ;  /* 0x00000018ff057819 */ /* 0x000fe20000011405 */
[-C--:B------:R-:W-:Y:S01]  /*7ae0*/  IMAD R24, R3, R40.reuse, R24 ;  /* 0x0000002803187224 */ /* 0x080fe200078e0218 */
[C---:B------:R-:W-:Y:S01]  /*7af0*/  SHF.L.U32 R3, R47.reuse, 0x10, RZ ;  /* 0x000000102f037819 */ /* 0x040fe200000006ff */
[-C--:B------:R-:W-:Y:S01]  /*7b00*/  IMAD R25, R4, R40.reuse, R25 ;  /* 0x0000002804197224 */ /* 0x080fe200078e0219 */
[----:B------:R-:W-:Y:S01]  /*7b10*/  SHF.R.S32.HI R0, RZ, 0x18, R46 ;  /* 0x00000018ff007819 */ /* 0x000fe2000001142e */
[----:B------:R-:W-:Y:S01]  /*7b20*/  IMAD R31, R38, R31, RZ ;  /* 0x0000001f261f7224 */ /* 0x000fe200078e02ff */
[----:B------:R-:W-:Y:S01]  /*7b30*/  PRMT R2, R47, 0x8880, RZ ;  /* 0x000088802f027816 */ /* 0x000fe200000000ff */
[-C--:B------:R-:W-:Y:S01]  /*7b40*/  IMAD R26, R5, R40.reuse, R26 ;  /* 0x00000028051a7224 */ /* 0x080fe200078e021a */
[----:B------:R-:W-:Y:S01]  /*7b50*/  SHF.L.U32 R4, R47, 0x8, RZ ;  /* 0x000000082f047819 */ /* 0x000fe200000006ff */
[-C--:B------:R-:W-:Y:S01]  /*7b60*/  IMAD R31, R0, R40.reuse, R31 ;  /* 0x00000028001f7224 */ /* 0x080fe200078e021f */
[----:B------:R-:W-:Y:S01]  /*7b70*/  SHF.R.S32.HI R3, RZ, 0x18, R3 ;  /* 0x00000018ff037819 */ /* 0x000fe20000011403 */
[-C--:B------:R-:W-:Y:S01]  /*7b80*/  IMAD R28, R2, R40.reuse, R28 ;  /* 0x00000028021c7224 */ /* 0x080fe200078e021c */
[----:B------:R-:W-:Y:S01]  /*7b90*/  SHF.R.S32.HI R4, RZ, 0x18, R4 ;  /* 0x00000018ff047819 */ /* 0x000fe20000011404 */
[----:B------:R-:W-:Y:S01]  /*7ba0*/  IMAD R35, R38, R35, RZ ;  /* 0x0000002326237224 */ /* 0x000fe200078e02ff */
[----:B------:R-:W-:Y:S01]  /*7bb0*/  SHF.R.S32.HI R5, RZ, 0x18, R47 ;  /* 0x00000018ff057819 */ /* 0x000fe2000001142f */
[----:B------:R-:W-:Y:S01]  /*7bc0*/  IMAD R29, R3, R40, R29 ;  /* 0x00000028031d7224 */ /* 0x000fe200078e021d */
[----:B------:R-:W-:Y:S01]  /*7bd0*/  I2IP.S8.S32.SAT R59, R13, R12, R14 ;  /* 0x0000000c0d3b7239 */ /* 0x000fe2000000140e */
[----:B------:R-:W-:Y:S01]  /*7be0*/  IMAD R30, R4, R40, R30 ;  /* 0x00000028041e7224 */ /* 0x000fe200078e021e */
[----:B------:R-:W-:Y:S01]  /*7bf0*/  I2IP.S8.S32.SAT R18, R23, R18, RZ ;  /* 0x0000001217127239 */ /* 0x000fe200000014ff */
[----:B------:R-:W-:Y:S01]  /*7c00*/  IMAD R35, R5, R40, R35 ;  /* 0x0000002805237224 */ /* 0x000fe200078e0223 */
[----:B------:R-:W-:Y:S01]  /*7c10*/  I2IP.S8.S32.SAT R22, R27, R22, RZ ;  /* 0x000000161b167239 */ /* 0x000fe200000014ff */
[----:B------:R1:W-:Y:S01]  /*7c20*/  STS.128 [R69+UR44+0x5200], R56 ;  /* 0x0052003845007988 */ /* 0x0003e20008000c2c */
[----:B------:R-:W-:Y:S02]  /*7c30*/  I2IP.S8.S32.SAT R26, R31, R26, RZ ;  /* 0x0000001a1f1a7239 */ /* 0x000fe400000014ff */
[----:B------:R-:W-:Y:S02]  /*7c40*/  I2IP.S8.S32.SAT R19, R35, R30, RZ ;  /* 0x0000001e23137239 */ /* 0x000fe400000014ff */
[----:B------:R-:W-:Y:S02]  /*7c50*/  I2IP.S8.S32.SAT R16, R17, R16, R18 ;  /* 0x0000001011107239 */ /* 0x000fe40000001412 */
[----:B------:R-:W-:Y:S02]  /*7c60*/  I2IP.S8.S32.SAT R17, R21, R20, R22 ;  /* 0x0000001415117239 */ /* 0x000fe40000001416 */
        /* <DEDUP_REMOVED lines=13> */
[----:B------:R-:W-:Y:S02]  /*7d40*/  UIADD3 UR4, UP0, UPT, UR62, 0x680, URZ ;  /* 0x000006803e047890 */ /* 0x000fe4000ff1e0ff */
[----:B------:R-:W-:Y:S02]  /*7d50*/  UIADD3 UR9, UPT, UPT, UR49, 0x40, URZ ;  /* 0x0000004031097890 */ /* 0x000fe4000fffe0ff */
[----:B------:R-:W-:Y:S02]  /*7d60*/  UIADD3 UR8, UPT, UPT, UR44, 0x5200, URZ ;  /* 0x000052002c087890 */ /* 0x000fe4000fffe0ff */
[----:B------:R-:W-:Y:S01]  /*7d70*/  UIADD3.X UR5, UPT, UPT, URZ, UR63, URZ, UP0, !UPT ;  /* 0x0000003fff057290 */ /* 0x000fe200087fe4ff */
[----:B------:R-:W-:Y:S01]  /*7d80*/  UMOV UR10, UR50 ;  /* 0x00000032000a7c82 */ /* 0x000fe20008000000 */
[----:B------:R-:W-:Y:S07]  /*7d90*/  UMOV UR11, UR36 ;  /* 0x00000024000b7c82 */ /* 0x000fee0008000000 */
[----:B------:R2:W-:Y:S01]  /*7da0*/  UTMASTG.3D [UR8], [UR4] ;  /* 0x00000008040073b5 */ /* 0x0005e20008010000 */
[----:B------:R0:W-:Y:S01]  /*7db0*/  UTMACMDFLUSH ;  /* 0x00000000000079b7 */ /* 0x0001e20000000000 */
[----:B--2---:R-:W-:Y:S04]  /*7dc0*/  DEPBAR.LE SB0, 0x1 ;  /* 0x000080400000791a */ /* 0x004fe80000000000 */
.L_x_115:
[----:B------:R-:W-:Y:S05]  /*7dd0*/  BSYNC.RECONVERGENT B0 ;  /* 0x0000000000007941 */ /* 0x000fea0003800200 */
.L_x_114:
        /* <DEDUP_REMOVED lines=14> */
.L_x_119:
[----:B------:R-:W-:Y:S05]  /*7ec0*/  BSYNC B0 ;  /* 0x0000000000007941 */ /* 0x000fea0003800000 */
.L_x_118:
[----:B------:R-:W-:Y:S01]  /*7ed0*/  ISETP.NE.AND P0, PT, R54, RZ, PT ;  /* 0x000000ff3600720c */ /* 0x000fe20003f05270 */
[----:B------:R-:W-:Y:S11]  /*7ee0*/  VIADD R82, R82, 0x1 ;  /* 0x0000000152527836 */ /* 0x000ff60000000000 */
[----:B------:R-:W-:Y:S01]  /*7ef0*/  @!UPT UIADD3 URZ, UPT, UPT, URZ, URZ, URZ ;  /* 0x000000fffffff290 */ /* 0x000fe2000fffe0ff */
[----:B------:R3:W4:Y:S04]  /*7f00*/  @P0 LDS.128 R44, [R2+0x210] ;  /* 0x00021000022c0984 */ /* 0x0007280000000c00 */
[----:B------:R1:W1:Y:S01]  /*7f10*/  @P0 LDS.128 R48, [R3+0x200] ;  /* 0x0002000003300984 */ /* 0x0002620000000c00 */
        /* <DEDUP_REMOVED lines=8> */
[----:B---3--:R-:W-:Y:S02]  /*7fa0*/  VIADD R2, R0, 0x70 ;  /* 0x0000007000027836 */ /* 0x008fe40000000000 */
[----:B--2---:R-:W-:Y:S05]  /*7fb0*/  IMAD.U32 R0, RZ, RZ, UR45 ;  /* 0x0000002dff007e24 */ /* 0x004fea000f8e00ff */
[----:B------:R-:W-:Y:S04]  /*7fc0*/  PRMT R0, R0, 0x654, R2 ;  /* 0x0000065400007816 */ /* 0x000fe80000000002 */
[----:B-----5:R2:W-:Y:S02]  /*7fd0*/  SYNCS.ARRIVE.TRANS64.RED.A1T0 RZ, [R0+URZ], RZ ;  /* 0x000000ff00ff79a7 */ /* 0x0205e400081004ff */
[----:B--2---:R-:W-:Y:S04]  /*7fe0*/  SEL R0, RZ, 0x1, P0 ;  /* 0x00000001ff007807 */ /* 0x004fe80000000000 */
[----:B-1--4-:R-:W-:Y:S02]  /*7ff0*/  LOP3.LUT R81, R81, R0, RZ, 0x3c, !PT ;  /* 0x0000000051517212 */ /* 0x012fe400078e3cff */
.L_x_117:
[----:B------:R-:W-:Y:S05]  /*8000*/  BSYNC B1 ;  /* 0x0000000000017941 */ /* 0x000fea0003800000 */
.L_x_116:
        /* <DEDUP_REMOVED lines=21> */
.L_x_121:
        /* <DEDUP_REMOVED lines=36> */
[----:B------:R-:W-:Y:S01]  /*83a0*/  SHF.L.U32 R0, R44, 0x10, RZ ;  /* 0x000000102c007819 */ /* 0x000fe200000006ff */
        /* <DEDUP_REMOVED lines=110> */
[----:B------:R-:W-:Y:S02]  /*8a90*/  UIADD3 UR4, UPT, UPT, UR44, 0x4200, URZ ;  /* 0x000042002c047890 */ /* 0x000fe4000fffe0ff */
[----:B------:R-:W-:Y:S01]  /*8aa0*/  UIADD3 UR9, UPT, UPT, UR49, 0x80, URZ ;  /* 0x0000008031097890 */ /* 0x000fe2000fffe0ff */
[----:B------:R-:W-:Y:S01]  /*8ab0*/  UMOV UR10, UR50 ;  /* 0x00000032000a7c82 */ /* 0x000fe20008000000 */
[----:B------:R-:W-:Y:S02]  /*8ac0*/  UMOV UR11, UR36 ;  /* 0x00000024000b7c82 */ /* 0x000fe40008000000 */
        /* <DEDUP_REMOVED lines=8> */
.L_x_123:
[----:B------:R-:W-:Y:S05]  /*8b50*/  BSYNC.RECONVERGENT B0 ;  /* 0x0000000000007941 */ /* 0x000fea0003800200 */
.L_x_122:
        /* <DEDUP_REMOVED lines=14> */
.L_x_127:
[----:B------:R-:W-:Y:S05]  /*8c40*/  BSYNC B0 ;  /* 0x0000000000007941 */ /* 0x000fea0003800000 */
.L_x_126:
        /* <DEDUP_REMOVED lines=18> */
.L_x_125:
[----:B------:R-:W-:Y:S05]  /*8d70*/  BSYNC B1 ;  /* 0x0000000000017941 */ /* 0x000fea0003800000 */
.L_x_124:
        /* <DEDUP_REMOVED lines=21> */
.L_x_129:
[----:B------:R-:W-:Y:S01]  /*8ed0*/  ISETP.NE.AND P0, PT, R87, RZ, PT ;  /* 0x000000ff5700720c */ /* 0x000fe20003f05270 */
[----:B------:R-:W-:Y:S05]  /*8ee0*/  WARPSYNC.ALL ;  /* 0x0000000000007948 */ /* 0x000fea0003800000 */
[----:B------:R-:W-:Y:S01]  /*8ef0*/  IMAD.SHL.U32 R66, R49, 0x100, RZ ;  /* 0x0000010031427824 */ /* 0x000fe200078e00ff */
[----:B------:R-:W-:Y:S01]  /*8f00*/  R2UR UR4, R39 ;  /* 0x00000000270472ca */ /* 0x000fe200000e0000 */
[----:B------:R-:W-:Y:S01]  /*8f10*/  IMAD.SHL.U32 R60, R51, 0x100, RZ ;  /* 0x00000100333c7824 */ /* 0x000fe200078e00ff */
[C---:B------:R-:W-:Y:S01]  /*8f20*/  SHF.L.U32 R2, R48.reuse, 0x10, RZ ;  /* 0x0000001030027819 */ /* 0x040fe200000006ff */
[----:B----4-:R-:W-:Y:S01]  /*8f30*/  IMAD.SHL.U32 R54, R45, 0x100, RZ ;  /* 0x000001002d367824 */ /* 0x010fe200078e00ff */
[C---:B------:R-:W-:Y:S01]  /*8f40*/  PRMT R0, R48.reuse, 0x8880, RZ ;  /* 0x0000888030007816 */ /* 0x040fe200000000ff */
[----:B------:R-:W-:Y:S01]  /*8f50*/  BSSY.RECONVERGENT B0, `(.L_x_130) ;  /* 0x000009e000007945 */ /* 0x000fe20003800200 */
[----:B------:R-:W-:Y:S02]  /*8f60*/  SHF.L.U32 R3, R48, 0x8, RZ ;  /* 0x0000000830037819 */ /* 0x000fe400000006ff */
[----:B------:R-:W-:Y:S02]  /*8f70*/  SHF.R.S32.HI R2, RZ, 0x18, R2 ;  /* 0x00000018ff027819 */ /* 0x000fe40000011402 */
[----:B------:R-:W-:Y:S02]  /*8f80*/  PRMT R68, R49, 0x8880, RZ ;  /* 0x0000888031447816 */ /* 0x000fe400000000ff */
[----:B------:R-:W-:Y:S01]  /*8f90*/  SHF.R.S32.HI R3, RZ, 0x18, R3 ;  /* 0x00000018ff037819 */ /* 0x000fe20000011403 */
[----:B-1----:R-:W-:Y:S01]  /*8fa0*/  LDTM.16dp32bit_t0_t15.x32 R4, tmem[UR4+0xc0] ;  /* 0x0000c004000479ee */ /* 0x002fe20008a80000 */
[----:B------:R-:W1:Y:S01]  /*8fb0*/  LDTM.16dp32bit_t16_t31.x32 R4, tmem[UR4+0xe0] ;  /* 0x0000e004000479ee */ /* 0x000e620008aa0000 */
[----:B------:R-:W-:Y:S01]  /*8fc0*/  NOP ;  /* 0x0000000000007918 */ /* 0x000fe20000000000 */
[----:B------:R-:W-:Y:S02]  /*8fd0*/  SHF.L.U32 R63, R50, 0x8, RZ ;  /* 0x00000008323f7819 */ /* 0x000fe400000006ff */
[C---:B------:R-:W-:Y:S02]  /*8fe0*/  PRMT R62, R51.reuse, 0x8880, RZ ;  /* 0x00008880333e7816 */ /* 0x040fe400000000ff */
[----:B------:R-:W-:Y:S02]  /*8ff0*/  SHF.L.U32 R61, R51, 0x10, RZ ;  /* 0x00000010333d7819 */ /* 0x000fe400000006ff */
[----:B------:R-:W-:Y:S02]  /*9000*/  R2UR UR5, R52 ;  /* 0x00000000340572ca */ /* 0x000fe400000e0000 */
[----:B------:R-:W-:Y:S01]  /*9010*/  SHF.R.S32.HI R39, RZ, 0x18, R48 ;  /* 0x00000018ff277819 */ /* 0x000fe20000011430 */
[----:B------:R-:W-:Y:S01]  /*9020*/  IMAD.SHL.U32 R48, R47, 0x100, RZ ;  /* 0x000001002f307824 */ /* 0x000fe200078e00ff */
[----:B------:R-:W-:Y:S02]  /*9030*/  SHF.L.U32 R67, R49, 0x10, RZ ;  /* 0x0000001031437819 */ /* 0x000fe400000006ff */
[C---:B------:R-:W-:Y:S02]  /*9040*/  PRMT R65, R50.reuse, 0x8880, RZ ;  /* 0x0000888032417816 */ /* 0x040fe400000000ff */
[----:B------:R-:W-:Y:S02]  /*9050*/  SHF.R.S32.HI R41, RZ, 0x18, R49 ;  /* 0x00000018ff297819 */ /* 0x000fe40000011431 */
[----:B------:R-:W-:Y:S02]  /*9060*/  SHF.L.U32 R64, R50, 0x10, RZ ;  /* 0x0000001032407819 */ /* 0x000fe400000006ff */
[----:B------:R-:W-:Y:S01]  /*9070*/  SHF.R.S32.HI R42, RZ, 0x18, R50 ;  /* 0x00000018ff2a7819 */ /* 0x000fe20000011432 */
[----:B------:R-:W-:Y:S01]  /*9080*/  UIADD3 UR4, UPT, UPT, UR5, 0xe0, URZ ;  /* 0x000000e005047890 */ /* 0x000fe2000fffe0ff */
[----:B------:R-:W-:Y:S01]  /*9090*/  PRMT R59, R44, 0x8880, RZ ;  /* 0x000088802c3b7816 */ /* 0x000fe200000000ff */
[C---:B-1----:R-:W-:Y:S02]  /*90a0*/  IMAD R4, R38.reuse, R4, RZ ;  /* 0x0000000426047224 */ /* 0x042fe400078e02ff */
[----:B------:R-:W-:Y:S01]  /*90b0*/  UPRMT UR4, UR45, 0x654, UR4 ;  /* 0x000006542d047896 */ /* 0x000fe20008000004 */
[C---:B------:R-:W-:Y:S01]  /*90c0*/  IMAD R5, R38.reuse, R5, RZ ;  /* 0x0000000526057224 */ /* 0x040fe200078e02ff */
[----:B------:R-:W-:Y:S01]  /*90d0*/  SHF.R.S32.HI R43, RZ, 0x18, R51 ;  /* 0x00000018ff2b7819 */ /* 0x000fe20000011433 */
[----:B------:R-:W-:Y:S01]  /*90e0*/  IMAD R6, R38, R6, RZ ;  /* 0x0000000626067224 */ /* 0x000fe200078e02ff */
[----:B------:R-:W-:Y:S01]  /*90f0*/  SHF.L.U32 R51, R46, 0x8, RZ ;  /* 0x000000082e337819 */ /* 0x000fe200000006ff */
[----:B------:R-:W-:Y:S01]  /*9100*/  IMAD R4, R0, R40, R4 ;  /* 0x0000002800047224 */ /* 0x000fe200078e0204 */
[----:B------:R-:W-:Y:S01]  /*9110*/  MOV R0, R68 ;  /* 0x0000004400007202 */ /* 0x000fe20000000f00 */
[----:B------:R-:W-:Y:S01]  /*9120*/  IMAD R7, R38, R7, RZ ;  /* 0x0000000726077224 */ /* 0x000fe200078e02ff */
[----:B------:R-:W-:Y:S01]  /*9130*/  SHF.L.U32 R58, R44, 0x10, RZ ;  /* 0x000000102c3a7819 */ /* 0x000fe200000006ff */
[-C--:B------:R-:W-:Y:S01]  /*9140*/  IMAD R5, R2, R40.reuse, R5 ;  /* 0x0000002802057224 */ /* 0x080fe200078e0205 */
[----:B------:R-:W-:Y:S01]  /*9150*/  SYNCS.ARRIVE.TRANS64.RED.A1T0 RZ, [UR4], RZ ;  /* 0x000000ffffff79a7 */ /* 0x000fe20008100404 */
[----:B------:R-:W-:Y:S01]  /*9160*/  IMAD R6, R3, R40, R6 ;  /* 0x0000002803067224 */ /* 0x000fe200078e0206 */
[----:B------:R-:W-:Y:S01]  /*9170*/  SHF.R.S32.HI R2, RZ, 0x18, R67 ;  /* 0x00000018ff027819 */ /* 0x000fe20000011443 */
[C---:B------:R-:W-:Y:S01]  /*9180*/  IMAD R8, R38.reuse, R8, RZ ;  /* 0x0000000826087224 */ /* 0x040fe200078e02ff */
[----:B------:R-:W-:Y:S01]  /*9190*/  SHF.R.S32.HI R3, RZ, 0x18, R66 ;  /* 0x00000018ff037819 */ /* 0x000fe20000011442 */
[-C--:B------:R-:W-:Y:S01]  /*91a0*/  IMAD R7, R39, R40.reuse, R7 ;  /* 0x0000002827077224 */ /* 0x080fe200078e0207 */
[----:B------:R-:W-:Y:S01]  /*91b0*/  MOV R39, R65 ;  /* 0x0000004100277202 */ /* 0x000fe20000000f00 */
[----:B------:R-:W-:Y:S01]  /*91c0*/  IMAD R9, R38, R9, RZ ;  /* 0x0000000926097224 */ /* 0x000fe200078e02ff */
[C---:B------:R-:W-:Y:S01]  /*91d0*/  PRMT R56, R45.reuse, 0x8880, RZ ;  /* 0x000088802d387816 */ /* 0x040fe200000000ff */
[----:B------:R-:W-:Y:S01]  /*91e0*/  IMAD R8, R0, R40, R8 ;  /* 0x0000002800087224 */ /* 0x000fe200078e0208 */
[----:B------:R-:W-:Y:S01]  /*91f0*/  SHF.L.U32 R55, R45, 0x10, RZ ;  /* 0x000000102d377819 */ /* 0x000fe200000006ff */
[----:B------:R-:W-:Y:S01]  /*9200*/  IMAD R10, R38, R10, RZ ;  /* 0x0000000a260a7224 */ /* 0x000fe200078e02ff */
[----:B------:R-:W-:Y:S01]  /*9210*/  PRMT R53, R46, 0x8880, RZ ;  /* 0x000088802e357816 */ /* 0x000fe200000000ff */
[----:B------:R-:W-:Y:S01]  /*9220*/  IMAD R9, R2, R40, R9 ;  /* 0x0000002802097224 */ /* 0x000fe200078e0209 */
[----:B------:R-:W-:Y:S01]  /*9230*/  SHF.R.S32.HI R45, RZ, 0x18, R45 ;  /* 0x00000018ff2d7819 */ /* 0x000fe2000001142d */
[----:B------:R-:W-:Y:S01]  /*9240*/  IMAD R0, R38, R20, RZ ;  /* 0x0000001426007224 */ /* 0x000fe200078e02ff */
[----:B------:R-:W-:Y:S01]  /*9250*/  SHF.L.U32 R52, R46, 0x10, RZ ;  /* 0x000000102e347819 */ /* 0x000fe200000006ff */
[C---:B------:R-:W-:Y:S01]  /*9260*/  IMAD R11, R38.reuse, R11, RZ ;  /* 0x0000000b260b7224 */ /* 0x040fe200078e02ff */
[C---:B------:R-:W-:Y:S01]  /*9270*/  PRMT R50, R47.reuse, 0x8880, RZ ;  /* 0x000088802f327816 */ /* 0x040fe200000000ff */
[C---:B------:R-:W-:Y:S01]  /*9280*/  IMAD R2, R38.reuse, R21, RZ ;  /* 0x0000001526027224 */ /* 0x040fe200078e02ff */
[----:B------:R-:W-:Y:S01]  /*9290*/  SHF.R.S32.HI R46, RZ, 0x18, R46 ;  /* 0x00000018ff2e7819 */ /* 0x000fe2000001142e */
[C---:B------:R-:W-:Y:S01]  /*92a0*/  IMAD R20, R38.reuse, R24, RZ ;  /* 0x0000001826147224 */ /* 0x040fe200078e02ff */
[----:B------:R-:W-:Y:S01]  /*92b0*/  SHF.L.U32 R49, R47, 0x10, RZ ;  /* 0x000000102f317819 */ /* 0x000fe200000006ff */
[C---:B------:R-:W-:Y:S01]  /*92c0*/  IMAD R21, R38.reuse, R25, RZ ;  /* 0x0000001926157224 */ /* 0x040fe200078e02ff */
[----:B------:R-:W-:Y:S01]  /*92d0*/  SHF.R.S32.HI R47, RZ, 0x18, R47 ;  /* 0x00000018ff2f7819 */ /* 0x000fe2000001142f */
[----:B------:R-:W-:Y:S01]  /*92e0*/  IMAD R24, R38, R28, RZ ;  /* 0x0000001c26187224 */ /* 0x000fe200078e02ff */
[----:B------:R-:W-:Y:S01]  /*92f0*/  SHF.L.U32 R57, R44, 0x8, RZ ;  /* 0x000000082c397819 */ /* 0x000fe200000006ff */
[----:B------:R-:W-:Y:S01]  /*9300*/  IMAD R10, R3, R40, R10 ;  /* 0x00000028030a7224 */ /* 0x000fe200078e020a */
[----:B------:R-:W-:Y:S01]  /*9310*/  SHF.R.S32.HI R44, RZ, 0x18, R44 ;  /* 0x00000018ff2c7819 */ /* 0x000fe2000001142c */
[----:B------:R-:W-:Y:S01]  /*9320*/  IMAD R12, R38, R12, RZ ;  /* 0x0000000c260c7224 */ /* 0x000fe200078e02ff */
[----:B------:R-:W-:Y:S01]  /*9330*/  IADD3 R36, PT, PT, R36, 0x1, RZ ;  /* 0x0000000124247810 */ /* 0x000fe20007ffe0ff */
[C---:B------:R-:W-:Y:S02]  /*9340*/  IMAD R25, R38.reuse, R29, RZ ;  /* 0x0000001d26197224 */ /* 0x040fe400078e02ff */
[C---:B------:R-:W-:Y:S01]  /*9350*/  IMAD R28, R38.reuse, R32, RZ ;  /* 0x00000020261c7224 */ /* 0x040fe200078e02ff */
[----:B------:R-:W-:Y:S01]  /*9360*/  SHF.R.S32.HI R32, RZ, 0x18, R64 ;  /* 0x00000018ff207819 */ /* 0x000fe20000011440 */
[C---:B------:R-:W-:Y:S01]  /*9370*/  IMAD R29, R38.reuse, R33, RZ ;  /* 0x00000021261d7224 */ /* 0x040fe200078e02ff */
[----:B------:R-:W-:Y:S01]  /*9380*/  I2IP.S8.S32.SAT R33, R7, R6, RZ ;  /* 0x0000000607217239 */ /* 0x000fe200000014ff */
[----:B------:R-:W-:Y:S01]  /*9390*/  IMAD R11, R41, R40, R11 ;  /* 0x00000028290b7224 */ /* 0x000fe200078e020b */
[----:B------:R-:W-:Y:S01]  /*93a0*/  SHF.R.S32.HI R6, RZ, 0x18, R63 ;  /* 0x00000018ff067819 */ /* 0x000fe2000001143f */
[C---:B------:R-:W-:Y:S01]  /*93b0*/  IMAD R13, R38.reuse, R13, RZ ;  /* 0x0000000d260d7224 */ /* 0x040fe200078e02ff */
[----:B------:R-:W-:Y:S01]  /*93c0*/  MOV R7, R62 ;  /* 0x0000003e00077202 */ /* 0x000fe20000000f00 */
[C---:B------:R-:W-:Y:S02]  /*93d0*/  IMAD R14, R38.reuse, R14, RZ ;  /* 0x0000000e260e7224 */ /* 0x040fe400078e02ff */
[C---:B------:R-:W-:Y:S02]  /*93e0*/  IMAD R3, R38.reuse, R22, RZ ;  /* 0x0000001626037224 */ /* 0x040fe400078e02ff */
[----:B------:R-:W-:Y:S02]  /*93f0*/  IMAD R12, R39, R40, R12 ;  /* 0x00000028270c7224 */ /* 0x000fe400078e020c */
[C---:B------:R-:W-:Y:S02]  /*9400*/  IMAD R22, R38.reuse, R26, RZ ;  /* 0x0000001a26167224 */ /* 0x040fe400078e02ff */
[C---:B------:R-:W-:Y:S02]  /*9410*/  IMAD R15, R38.reuse, R15, RZ ;  /* 0x0000000f260f7224 */ /* 0x040fe400078e02ff */
[----:B------:R-:W-:Y:S02]  /*9420*/  IMAD R26, R38, R30, RZ ;  /* 0x0000001e261a7224 */ /* 0x000fe400078e02ff */
[----:B------:R-:W-:Y:S02]  /*9430*/  IMAD R13, R32, R40, R13 ;  /* 0x00000028200d7224 */ /* 0x000fe400078e020d */
[C---:B------:R-:W-:Y:S01]  /*9440*/  IMAD R30, R38.reuse, R34, RZ ;  /* 0x00000022261e7224 */ /* 0x040fe200078e02ff */
[----:B------:R-:W-:Y:S01]  /*9450*/  I2IP.S8.S32.SAT R34, R11, R10, RZ ;  /* 0x0000000a0b227239 */ /* 0x000fe200000014ff */
[----:B------:R-:W-:Y:S01]  /*9460*/  IMAD R16, R38, R16, RZ ;  /* 0x0000001026107224 */ /* 0x000fe200078e02ff */
[----:B------:R-:W-:Y:S01]  /*9470*/  SHF.R.S32.HI R10, RZ, 0x18, R61 ;  /* 0x00000018ff0a7819 */ /* 0x000fe2000001143d */
[----:B------:R-:W-:Y:S01]  /*9480*/  IMAD R14, R6, R40, R14 ;  /* 0x00000028060e7224 */ /* 0x000fe200078e020e */
[----:B------:R-:W-:Y:S01]  /*9490*/  I2IP.S8.S32.SAT R61, R9, R8, R34 ;  /* 0x00000008093d7239 */ /* 0x000fe20000001422 */
[----:B------:R-:W-:Y:S01]  /*94a0*/  IMAD R17, R38, R17, RZ ;  /* 0x0000001126117224 */ /* 0x000fe200078e02ff */
[----:B------:R-:W-:Y:S01]  /*94b0*/  SHF.R.S32.HI R11, RZ, 0x18, R60 ;  /* 0x00000018ff0b7819 */ /* 0x000fe2000001143c */
[----:B------:R-:W-:Y:S01]  /*94c0*/  IMAD R15, R42, R40, R15 ;  /* 0x000000282a0f7224 */ /* 0x000fe200078e020f */
[----:B------:R-:W-:Y:S01]  /*94d0*/  I2IP.S8.S32.SAT R60, R5, R4, R33 ;  /* 0x00000004053c7239 */ /* 0x000fe20000001421 */
[C---:B------:R-:W-:Y:S01]  /*94e0*/  IMAD R18, R38.reuse, R18, RZ ;  /* 0x0000001226127224 */ /* 0x040fe200078e02ff */
[----:B------:R-:W-:Y:S01]  /*94f0*/  SHF.R.S32.HI R5, RZ, 0x18, R58 ;  /* 0x00000018ff057819 */ /* 0x000fe2000001143a */
[----:B------:R-:W-:Y:S01]  /*9500*/  IMAD R16, R7, R40, R16 ;  /* 0x0000002807107224 */ /* 0x000fe200078e0210 */
[----:B------:R-:W-:Y:S01]  /*9510*/  I2IP.S8.S32.SAT R14, R15, R14, RZ ;  /* 0x0000000e0f0e7239 */ /* 0x000fe200000014ff */
[----:B------:R-:W-:Y:S01]  /*9520*/  IMAD R19, R38, R19, RZ ;  /* 0x0000001326137224 */ /* 0x000fe200078e02ff */
[----:B------:R-:W-:Y:S01]  /*9530*/  SHF.R.S32.HI R7, RZ, 0x18, R48 ;  /* 0x00000018ff077819 */ /* 0x000fe20000011430 */
[----:B------:R-:W-:Y:S01]  /*9540*/  IMAD R17, R10, R40, R17 ;  /* 0x000000280a117224 */ /* 0x000fe200078e0211 */
[----:B------:R-:W-:Y:S01]  /*9550*/  I2IP.S8.S32.SAT R62, R13, R12, R14 ;  /* 0x0000000c0d3e7239 */ /* 0x000fe2000000140e */
[-C--:B------:R-:W-:Y:S01]  /*9560*/  IMAD R18, R11, R40.reuse, R18 ;  /* 0x000000280b127224 */ /* 0x080fe200078e0212 */
[----:B------:R-:W-:Y:S01]  /*9570*/  SHF.R.S32.HI R6, RZ, 0x18, R57 ;  /* 0x00000018ff067819 */ /* 0x000fe20000011439 */
[----:B------:R-:W-:Y:S02]  /*9580*/  IMAD.MOV.U32 R4, RZ, RZ, R59 ;  /* 0x000000ffff047224 */ /* 0x000fe400078e003b */
[-C--:B------:R-:W-:Y:S02]  /*9590*/  IMAD R19, R43, R40.reuse, R19 ;  /* 0x000000282b137224 */ /* 0x080fe400078e0213 */
[----:B------:R-:W-:Y:S01]  /*95a0*/  IMAD R0, R4, R40, R0 ;  /* 0x0000002804007224 */ /* 0x000fe200078e0200 */
[----:B------:R-:W-:Y:S01]  /*95b0*/  MOV R4, R56 ;  /* 0x0000003800047202 */ /* 0x000fe20000000f00 */
[----:B------:R-:W-:Y:S01]  /*95c0*/  IMAD R23, R38, R23, RZ ;  /* 0x0000001726177224 */ /* 0x000fe200078e02ff */
[----:B------:R-:W-:Y:S01]  /*95d0*/  I2IP.S8.S32.SAT R18, R19, R18, RZ ;  /* 0x0000001213127239 */ /* 0x000fe200000014ff */
[-C--:B------:R-:W-:Y:S01]  /*95e0*/  IMAD R2, R5, R40.reuse, R2 ;  /* 0x0000002805027224 */ /* 0x080fe200078e0202 */
[----:B------:R-:W-:Y:S01]  /*95f0*/  SHF.R.S32.HI R5, RZ, 0x18, R55 ;  /* 0x00000018ff057819 */ /* 0x000fe20000011437 */
[----:B------:R-:W-:Y:S01]  /*9600*/  IMAD R3, R6, R40, R3 ;  /* 0x0000002806037224 */ /* 0x000fe200078e0203 */
[----:B------:R-:W-:Y:S01]  /*9610*/  I2IP.S8.S32.SAT R63, R17, R16, R18 ;  /* 0x00000010113f7239 */ /* 0x000fe20000001412 */
[-C--:B------:R-:W-:Y:S01]  /*9620*/  IMAD R23, R44, R40.reuse, R23 ;  /* 0x000000282c177224 */ /* 0x080fe200078e0217 */
[----:B------:R-:W-:Y:S01]  /*9630*/  SHF.R.S32.HI R6, RZ, 0x18, R54 ;  /* 0x00000018ff067819 */ /* 0x000fe20000011436 */
[-C--:B------:R-:W-:Y:S01]  /*9640*/  IMAD R20, R4, R40.reuse, R20 ;  /* 0x0000002804147224 */ /* 0x080fe200078e0214 */
[----:B------:R-:W-:Y:S01]  /*9650*/  MOV R4, R53 ;  /* 0x0000003500047202 */ /* 0x000fe20000000f00 */
[----:B------:R1:W-:Y:S01]  /*9660*/  STS.128 [R69+UR44+0x5200], R60 ;  /* 0x0052003c45007988 */ /* 0x0003e20008000c2c */
[----:B------:R-:W-:Y:S01]  /*9670*/  IMAD R27, R38, R27, RZ ;  /* 0x0000001b261b7224 */ /* 0x000fe200078e02ff */
[----:B------:R-:W-:Y:S01]  /*9680*/  I2IP.S8.S32.SAT R3, R23, R3, RZ ;  /* 0x0000000317037239 */ /* 0x000fe200000014ff */
[-C--:B------:R-:W-:Y:S01]  /*9690*/  IMAD R21, R5, R40.reuse, R21 ;  /* 0x0000002805157224 */ /* 0x080fe200078e0215 */
[----:B------:R-:W-:Y:S01]  /*96a0*/  SHF.R.S32.HI R5, RZ, 0x18, R52 ;  /* 0x00000018ff057819 */ /* 0x000fe20000011434 */
[-C--:B------:R-:W-:Y:S01]  /*96b0*/  IMAD R22, R6, R40.reuse, R22 ;  /* 0x0000002806167224 */ /* 0x080fe200078e0216 */
[----:B------:R-:W-:Y:S01]  /*96c0*/  SHF.R.S32.HI R6, RZ, 0x18, R49 ;  /* 0x00000018ff067819 */ /* 0x000fe20000011431 */
[-C--:B------:R-:W-:Y:S02]  /*96d0*/  IMAD R27, R45, R40.reuse, R27 ;  /* 0x000000282d1b7224 */ /* 0x080fe400078e021b */
[-C--:B------:R-:W-:Y:S01]  /*96e0*/  IMAD R24, R4, R40.reuse, R24 ;  /* 0x0000002804187224 */ /* 0x080fe200078e0218 */
[----:B------:R-:W-:Y:S01]  /*96f0*/  SHF.R.S32.HI R4, RZ, 0x18, R51 ;  /* 0x00000018ff047819 */ /* 0x000fe20000011433 */
[----:B------:R-:W-:Y:S01]  /*9700*/  IMAD R25, R5, R40, R25 ;  /* 0x0000002805197224 */ /* 0x000fe200078e0219 */
[----:B------:R-:W-:Y:S01]  /*9710*/  MOV R5, R50 ;  /* 0x0000003200057202 */ /* 0x000fe20000000f00 */
[----:B------:R-:W-:Y:S02]  /*9720*/  IMAD R31, R38, R31, RZ ;  /* 0x0000001f261f7224 */ /* 0x000fe400078e02ff */
[----:B------:R-:W-:Y:S01]  /*9730*/  IMAD R26, R4, R40, R26 ;  /* 0x00000028041a7224 */ /* 0x000fe200078e021a */
[----:B------:R-:W-:Y:S01]  /*9740*/  I2IP.S8.S32.SAT R4, R2, R0, R3 ;  /* 0x0000000002047239 */ /* 0x000fe20000001403 */
[-C--:B------:R-:W-:Y:S02]  /*9750*/  IMAD R31, R46, R40.reuse, R31 ;  /* 0x000000282e1f7224 */ /* 0x080fe400078e021f */
[----:B------:R-:W-:Y:S01]  /*9760*/  IMAD R28, R5, R40, R28 ;  /* 0x00000028051c7224 */ /* 0x000fe200078e021c */
[----:B------:R-:W-:Y:S01]  /*9770*/  I2IP.S8.S32.SAT R5, R27, R22, RZ ;  /* 0x000000161b057239 */ /* 0x000fe200000014ff */
[----:B------:R-:W-:Y:S01]  /*9780*/  IMAD R29, R6, R40, R29 ;  /* 0x00000028061d7224 */ /* 0x000fe200078e021d */
[----:B------:R-:W-:Y:S01]  /*9790*/  I2IP.S8.S32.SAT R6, R31, R26, RZ ;  /* 0x0000001a1f067239 */ /* 0x000fe200000014ff */
[----:B------:R-:W-:Y:S01]  /*97a0*/  IMAD R35, R38, R35, RZ ;  /* 0x0000002326237224 */ /* 0x000fe200078e02ff */
[----:B------:R-:W-:Y:S01]  /*97b0*/  I2IP.S8.S32.SAT R5, R21, R20, R5 ;  /* 0x0000001415057239 */ /* 0x000fe20000001405 */
[----:B------:R-:W-:Y:S01]  /*97c0*/  IMAD R30, R7, R40, R30 ;  /* 0x00000028071e7224 */ /* 0x000fe200078e021e */
[----:B------:R-:W-:Y:S01]  /*97d0*/  I2IP.S8.S32.SAT R6, R25, R24, R6 ;  /* 0x0000001819067239 */ /* 0x000fe20000001406 */
[----:B------:R-:W-:Y:S05]  /*97e0*/  IMAD R35, R47, R40, R35 ;  /* 0x000000282f237224 */ /* 0x000fea00078e0223 */
[----:B------:R-:W-:Y:S04]  /*97f0*/  I2IP.S8.S32.SAT R7, R35, R30, RZ ;  /* 0x0000001e23077239 */ /* 0x000fe800000014ff */
[----:B------:R-:W-:Y:S05]  /*9800*/  I2IP.S8.S32.SAT R7, R29, R28, R7 ;  /* 0x0000001c1d077239 */ /* 0x000fea0000001407 */
        /* <DEDUP_REMOVED lines=18> */
.L_x_131:
[----:B------:R-:W-:Y:S05]  /*9930*/  BSYNC.RECONVERGENT B0 ;  /* 0x0000000000007941 */ /* 0x000fea0003800200 */
.L_x_130:
[----:B------:R-:W-:Y:S01]  /*9940*/  R2UR UR5, R76 ;  /* 0x000000004c0572ca */ /* 0x000fe200000e0000 */
[----:B------:R-:W-:Y:S01]  /*9950*/  BAR.SYNC.DEFER_BLOCKING 0x1, 0x80 ;  /* 0x0042000000007b1d */ /* 0x000fe20000010000 */
[----:B------:R-:W-:Y:S01]  /*9960*/  R2UR UR4, R77 ;  /* 0x000000004d0472ca */ /* 0x000fe200000e0000 */
[----:B------:R-:W-:Y:S01]  /*9970*/  UISETP.NE.AND UP0, UPT, UR46, URZ, UPT ;  /* 0x000000ff2e00728c */ /* 0x000fe2000bf05270 */
[----:B------:R-:W-:Y:S02]  /*9980*/  ISETP.NE.AND P0, PT, R79, 0x2, PT ;  /* 0x000000024f00780c */ /* 0x000fe40003f05270 */
[----:B------:R-:W-:Y:S02]  /*9990*/  ISETP.NE.AND P1, PT, R36, 0x4, PT ;  /* 0x000000042400780c */ /* 0x000fe40003f25270 */
[----:B------:R-:W-:Y:S02]  /*99a0*/  SEL R2, RZ, 0x1, P0 ;  /* 0x00000001ff027807 */ /* 0x000fe40000000000 */
[----:B------:R-:W-:Y:S02]  /*99b0*/  SEL R0, RZ, 0x1, P1 ;  /* 0x00000001ff007807 */ /* 0x000fe40000800000 */
[----:B------:R-:W-:Y:S01]  /*99c0*/  LOP3.LUT R83, R83, R2, RZ, 0x3c, !PT ;  /* 0x0000000253537212 */ /* 0x000fe200078e3cff */
[----:B------:R-:W-:Y:S01]  /*99d0*/  UIADD3 UR20, UPT, UPT, UR37, UR5, URZ ;  /* 0x0000000525147290 */ /* 0x000fe2000fffe0ff */
[----:B------:R-:W-:Y:S01]  /*99e0*/  LOP3.LUT R84, R84, R0, RZ, 0x3c, !PT ;  /* 0x0000000054547212 */ /* 0x000fe200078e3cff */
[----:B------:R-:W-:Y:S01]  /*99f0*/  UIADD3 UR16, UPT, UPT, UR38, UR4, URZ ;  /* 0x0000000426107290 */ /* 0x000fe2000fffe0ff */
[----:B------:R-:W-:Y:S02]  /*9a00*/  SEL R79, R79, RZ, P0 ;  /* 0x000000ff4f4f7207 */ /* 0x000fe40000000000 */
[----:B------:R-:W-:Y:S01]  /*9a10*/  SEL R36, R36, RZ, P1 ;  /* 0x000000ff24247207 */ /* 0x000fe20000800000 */
[----:B------:R-:W-:Y:S01]  /*9a20*/  UMOV UR36, UR59 ;  /* 0x0000003b00247c82 */ /* 0x000fe20008000000 */
[----:B------:R-:W-:Y:S07]  /*9a30*/  BRA.U UP0, `(.L_x_132) ;  /* 0xffffffb900c47547 */ /* 0x000fee000b83ffff */
[----:B------:R-:W-:Y:S05]  /*9a40*/  EXIT ;  /* 0x000000000000794d */ /* 0x000fea0003800000 */
.L_x_24:
[----:B---3--:R3:W4:Y:S02]  /*9a50*/  SYNCS.PHASECHK.TRANS64.TRYWAIT P0, [R0+URZ+0x110], R2 ;  /* 0x00011002000075a7 */ /* 0x00872400080011ff */
[----:B----4-:R-:W-:Y:S05]  /*9a60*/  @!P0 NANOSLEEP.SYNCS 0x989680 ;  /* 0x009896800000895d */ /* 0x010fea0003900000 */
[----:B------:R-:W4:Y:S02]  /*9a70*/  @!P0 SYNCS.PHASECHK.TRANS64 P0, [R0+URZ+0x110], R2 ;  /* 0x00011002000085a7 */ /* 0x000f2400080010ff */
[----:B----4-:R-:W-:Y:S05]  /*9a80*/  @!P0 BRA `(.L_x_24) ;  /* 0xfffffffc00f08947 */ /* 0x010fea000383ffff */
[----:B------:R-:W-:Y:S05]  /*9a90*/  BRA `(.L_x_133) ;  /* 0xffffff8000147947 */ /* 0x000fea000383ffff */
.L_x_27:
[----:B--2---:R-:W-:-:S07]  /*9aa0*/  MOV R0, UR33 ;  /* 0x0000002100007c02 */ /* 0x004fce0008000f00 */
.L_x_134:
[----:B--2---:R2:W3:Y:S02]  /*9ab0*/  SYNCS.PHASECHK.TRANS64.TRYWAIT P0, [R0+URZ+0x28], R3 ;  /* 0x00002803000075a7 */ /* 0x0044e400080011ff */
[----:B---3--:R-:W-:Y:S05]  /*9ac0*/  @!P0 NANOSLEEP.SYNCS 0x989680 ;  /* 0x009896800000895d */ /* 0x008fea0003900000 */
[----:B------:R-:W3:Y:S02]  /*9ad0*/  @!P0 SYNCS.PHASECHK.TRANS64 P0, [R0+URZ+0x28], R3 ;  /* 0x00002803000085a7 */ /* 0x000ee400080010ff */
[----:B---3--:R-:W-:Y:S05]  /*9ae0*/  @!P0 BRA `(.L_x_134) ;  /* 0xfffffffc00f08947 */ /* 0x008fea000383ffff */
[----:B------:R-:W-:Y:S05]  /*9af0*/  BRA `(.L_x_26) ;  /* 0xffffff8000607947 */ /* 0x000fea000383ffff */
.L_x_34:
[----:B-1----:R-:W-:-:S07]  /*9b00*/  MOV R0, UR17 ;  /* 0x0000001100007c02 */ /* 0x002fce0008000f00 */
.L_x_135:
[----:B-1----:R1:W2:Y:S02]  /*9b10*/  SYNCS.PHASECHK.TRANS64.TRYWAIT P0, [R0+URZ+0x28], R3 ;  /* 0x00002803000075a7 */ /* 0x0022a400080011ff */
[----:B--2---:R-:W-:Y:S05]  /*9b20*/  @!P0 NANOSLEEP.SYNCS 0x989680 ;  /* 0x009896800000895d */ /* 0x004fea0003900000 */
[----:B------:R-:W2:Y:S02]  /*9b30*/  @!P0 SYNCS.PHASECHK.TRANS64 P0, [R0+URZ+0x28], R3 ;  /* 0x00002803000085a7 */ /* 0x000ea400080010ff */
[----:B--2---:R-:W-:Y:S05]  /*9b40*/  @!P0 BRA `(.L_x_135) ;  /* 0xfffffffc00f08947 */ /* 0x004fea000383ffff */
[----:B------:R-:W-:Y:S05]  /*9b50*/  BRA `(.L_x_33) ;  /* 0xffffff8400207947 */ /* 0x000fea000383ffff */
.L_x_39:
[----:B-1----:R1:W2:Y:S02]  /*9b60*/  SYNCS.PHASECHK.TRANS64.TRYWAIT P0, [R3+URZ+0xa0], R0 ;  /* 0x0000a000030075a7 */ /* 0x0022a400080011ff */
[----:B--2---:R-:W-:Y:S05]  /*9b70*/  @!P0 NANOSLEEP.SYNCS 0x989680 ;  /* 0x009896800000895d */ /* 0x004fea0003900000 */
[----:B------:R-:W2:Y:S02]  /*9b80*/  @!P0 SYNCS.PHASECHK.TRANS64 P0, [R3+URZ+0xa0], R0 ;  /* 0x0000a000030085a7 */ /* 0x000ea400080010ff */
[----:B--2---:R-:W-:Y:S05]  /*9b90*/  @!P0 BRA `(.L_x_39) ;  /* 0xfffffffc00f08947 */ /* 0x004fea000383ffff */
[----:B------:R-:W-:Y:S05]  /*9ba0*/  BRA `(.L_x_136) ;  /* 0xffffff8400c87947 */ /* 0x000fea000383ffff */
.L_x_43:
[----:B------:R-:W-:-:S07]  /*9bb0*/  MOV R0, UR4 ;  /* 0x0000000400007c02 */ /* 0x000fce0008000f00 */
.L_x_137:
[----:B-1----:R1:W2:Y:S02]  /*9bc0*/  SYNCS.PHASECHK.TRANS64.TRYWAIT P0, [R0+URZ], R2 ;  /* 0x00000002000075a7 */ /* 0x0022a400080011ff */
[----:B--2---:R-:W-:Y:S05]  /*9bd0*/  @!P0 NANOSLEEP.SYNCS 0x989680 ;  /* 0x009896800000895d */ /* 0x004fea0003900000 */
[----:B------:R-:W2:Y:S02]  /*9be0*/  @!P0 SYNCS.PHASECHK.TRANS64 P0, [R0+URZ], R2 ;  /* 0x00000002000085a7 */ /* 0x000ea400080010ff */
[----:B--2---:R-:W-:Y:S05]  /*9bf0*/  @!P0 BRA `(.L_x_137) ;  /* 0xfffffffc00f08947 */ /* 0x004fea000383ffff */
[----:B------:R-:W-:Y:S05]  /*9c00*/  BRA `(.L_x_138) ;  /* 0xffffff8c00747947 */ /* 0x000fea000383ffff */
.L_x_44:
[----:B------:R-:W-:-:S07]  /*9c10*/  MOV R0, UR5 ;  /* 0x0000000500007c02 */ /* 0x000fce0008000f00 */
.L_x_139:
[----:B-1----:R1:W2:Y:S02]  /*9c20*/  SYNCS.PHASECHK.TRANS64.TRYWAIT P0, [R0+URZ], R3 ;  /* 0x00000003000075a7 */ /* 0x0022a400080011ff */
[----:B--2---:R-:W-:Y:S05]  /*9c30*/  @!P0 NANOSLEEP.SYNCS 0x989680 ;  /* 0x009896800000895d */ /* 0x004fea0003900000 */
[----:B------:R-:W2:Y:S02]  /*9c40*/  @!P0 SYNCS.PHASECHK.TRANS64 P0, [R0+URZ], R3 ;  /* 0x00000003000085a7 */ /* 0x000ea400080010ff */
[----:B--2---:R-:W-:Y:S05]  /*9c50*/  @!P0 BRA `(.L_x_139) ;  /* 0xfffffffc00f08947 */ /* 0x004fea000383ffff */
[----:B------:R-:W-:Y:S05]  /*9c60*/  BRA `(.L_x_140) ;  /* 0xffffff8c00807947 */ /* 0x000fea000383ffff */
.L_x_45:
[----:B------:R-:W-:-:S07]  /*9c70*/  MOV R0, UR5 ;  /* 0x0000000500007c02 */ /* 0x000fce0008000f00 */
.L_x_141:
[----:B-1----:R1:W2:Y:S02]  /*9c80*/  SYNCS.PHASECHK.TRANS64.TRYWAIT P0, [R0+URZ], R3 ;  /* 0x00000003000075a7 */ /* 0x0022a400080011ff */
[----:B--2---:R-:W-:Y:S05]  /*9c90*/  @!P0 NANOSLEEP.SYNCS 0x989680 ;  /* 0x009896800000895d */ /* 0x004fea0003900000 */
[----:B------:R-:W2:Y:S02]  /*9ca0*/  @!P0 SYNCS.PHASECHK.TRANS64 P0, [R0+URZ], R3 ;  /* 0x00000003000085a7 */ /* 0x000ea400080010ff */
[----:B--2---:R-:W-:Y:S05]  /*9cb0*/  @!P0 BRA `(.L_x_141) ;  /* 0xfffffffc00f08947 */ /* 0x004fea000383ffff */
[----:B------:R-:W-:Y:S05]  /*9cc0*/  BRA `(.L_x_142) ;  /* 0xffffff8c008c7947 */ /* 0x000fea000383ffff */
.L_x_46:
[----:B------:R-:W-:-:S07]  /*9cd0*/  MOV R0, UR5 ;  /* 0x0000000500007c02 */ /* 0x000fce0008000f00 */
.L_x_143:
[----:B-1----:R1:W2:Y:S02]  /*9ce0*/  SYNCS.PHASECHK.TRANS64.TRYWAIT P0, [R0+URZ], R3 ;  /* 0x00000003000075a7 */ /* 0x0022a400080011ff */
[----:B--2---:R-:W-:Y:S05]  /*9cf0*/  @!P0 NANOSLEEP.SYNCS 0x989680 ;  /* 0x009896800000895d */ /* 0x004fea0003900000 */
[----:B------:R-:W2:Y:S02]  /*9d00*/  @!P0 SYNCS.PHASECHK.TRANS64 P0, [R0+URZ], R3 ;  /* 0x00000003000085a7 */ /* 0x000ea400080010ff */
[----:B--2---:R-:W-:Y:S05]  /*9d10*/  @!P0 BRA `(.L_x_143) ;  /* 0xfffffffc00f08947 */ /* 0x004fea000383ffff */
[----:B------:R-:W-:Y:S05]  /*9d20*/  BRA `(.L_x_144) ;  /* 0xffffff8c00987947 */ /* 0x000fea000383ffff */
.L_x_49:
[----:B--2---:R2:W3:Y:S02]  /*9d30*/  SYNCS.PHASECHK.TRANS64.TRYWAIT P0, [R2+URZ+0x100], R4 ;  /* 0x00010004020075a7 */ /* 0x0044e400080011ff */
[----:B---3--:R-:W-:Y:S05]  /*9d40*/  @!P0 NANOSLEEP.SYNCS 0x989680 ;  /* 0x009896800000895d */ /* 0x008fea0003900000 */
[----:B------:R-:W3:Y:S02]  /*9d50*/  @!P0 SYNCS.PHASECHK.TRANS64 P0, [R2+URZ+0x100], R4 ;  /* 0x00010004020085a7 */ /* 0x000ee400080010ff */
[----:B---3--:R-:W-:Y:S05]  /*9d60*/  @!P0 BRA `(.L_x_49) ;  /* 0xfffffffc00f08947 */ /* 0x008fea000383ffff */
[----:B------:R-:W-:Y:S05]  /*9d70*/  BRA `(.L_x_145) ;  /* 0xffffff8c00f47947 */ /* 0x000fea000383ffff */
.L_x_50:
[----:B------:R-:W-:-:S07]  /*9d80*/  MOV R2, UR4 ;  /* 0x0000000400027c02 */ /* 0x000fce0008000f00 */
.L_x_146:
[----:B--2---:R2:W3:Y:S02]  /*9d90*/  SYNCS.PHASECHK.TRANS64.TRYWAIT P0, [R2+URZ+0xb0], R5 ;  /* 0x0000b005020075a7 */ /* 0x0044e400080011ff */
[----:B---3--:R-:W-:Y:S05]  /*9da0*/  @!P0 NANOSLEEP.SYNCS 0x989680 ;  /* 0x009896800000895d */ /* 0x008fea0003900000 */
[----:B------:R-:W3:Y:S02]  /*9db0*/  @!P0 SYNCS.PHASECHK.TRANS64 P0, [R2+URZ+0xb0], R5 ;  /* 0x0000b005020085a7 */ /* 0x000ee400080010ff */
[----:B---3--:R-:W-:Y:S05]  /*9dc0*/  @!P0 BRA `(.L_x_146) ;  /* 0xfffffffc00f08947 */ /* 0x008fea000383ffff */
[----:B------:R-:W-:Y:S05]  /*9dd0*/  BRA `(.L_x_147) ;  /* 0xffffff9000047947 */ /* 0x000fea000383ffff */
.L_x_51:
[----:B--2---:R2:W3:Y:S02]  /*9de0*/  SYNCS.PHASECHK.TRANS64.TRYWAIT P1, [R2+URZ+0xa0], R4 ;  /* 0x0000a004020075a7 */ /* 0x0044e400080211ff */
[----:B---3--:R-:W-:Y:S05]  /*9df0*/  @!P1 NANOSLEEP.SYNCS 0x989680 ;  /* 0x009896800000995d */ /* 0x008fea0003900000 */
[----:B------:R-:W3:Y:S02]  /*9e00*/  @!P1 SYNCS.PHASECHK.TRANS64 P1, [R2+URZ+0xa0], R4 ;  /* 0x0000a004020095a7 */ /* 0x000ee400080210ff */
[----:B---3--:R-:W-:Y:S05]  /*9e10*/  @!P1 BRA `(.L_x_51) ;  /* 0xfffffffc00f09947 */ /* 0x008fea000383ffff */
[----:B------:R-:W-:Y:S05]  /*9e20*/  BRA `(.L_x_148) ;  /* 0xffffff9000347947 */ /* 0x000fea000383ffff */
.L_x_54:
[----:B------:R-:W-:-:S07]  /*9e30*/  MOV R0, UR4 ;  /* 0x0000000400007c02 */ /* 0x000fce0008000f00 */
.L_x_149:
[----:B--2---:R2:W3:Y:S02]  /*9e40*/  SYNCS.PHASECHK.TRANS64.TRYWAIT P0, [R0+URZ+0xb0], R2 ;  /* 0x0000b002000075a7 */ /* 0x0044e400080011ff */
[----:B---3--:R-:W-:Y:S05]  /*9e50*/  @!P0 NANOSLEEP.SYNCS 0x989680 ;  /* 0x009896800000895d */ /* 0x008fea0003900000 */
[----:B------:R-:W3:Y:S02]  /*9e60*/  @!P0 SYNCS.PHASECHK.TRANS64 P0, [R0+URZ+0xb0], R2 ;  /* 0x0000b002000085a7 */ /* 0x000ee400080010ff */
[----:B---3--:R-:W-:Y:S05]  /*9e70*/  @!P0 BRA `(.L_x_149) ;  /* 0xfffffffc00f08947 */ /* 0x008fea000383ffff */
[----:B------:R-:W-:Y:S05]  /*9e80*/  BRA `(.L_x_53) ;  /* 0xffffff9000887947 */ /* 0x000fea000383ffff */
.L_x_61:
[----:B-1----:R1:W2:Y:S02]  /*9e90*/  SYNCS.PHASECHK.TRANS64.TRYWAIT P1, [R0+URZ+0xa0], R2 ;  /* 0x0000a002000075a7 */ /* 0x0022a400080211ff */
[----:B--2---:R-:W-:Y:S05]  /*9ea0*/  @!P1 NANOSLEEP.SYNCS 0x989680 ;  /* 0x009896800000995d */ /* 0x004fea0003900000 */
[----:B------:R-:W2:Y:S02]  /*9eb0*/  @!P1 SYNCS.PHASECHK.TRANS64 P1, [R0+URZ+0xa0], R2 ;  /* 0x0000a002000095a7 */ /* 0x000ea400080210ff */
[----:B--2---:R-:W-:Y:S05]  /*9ec0*/  @!P1 BRA `(.L_x_61) ;  /* 0xfffffffc00f09947 */ /* 0x004fea000383ffff */
[----:B------:R-:W-:Y:S05]  /*9ed0*/  BRA `(.L_x_150) ;  /* 0xffffff9400fc7947 */ /* 0x000fea000383ffff */
.L_x_62:
[----:B------:R-:W-:-:S07]  /*9ee0*/  MOV R2, UR31 ;  /* 0x0000001f00027c02 */ /* 0x000fce0008000f00 */
.L_x_151:
[----:B-1----:R1:W2:Y:S02]  /*9ef0*/  SYNCS.PHASECHK.TRANS64.TRYWAIT P0, [R2+URZ+0xe0], R0 ;  /* 0x0000e000020075a7 */ /* 0x0022a400080011ff */
[----:B--2---:R-:W-:Y:S05]  /*9f00*/  @!P0 NANOSLEEP.SYNCS 0x989680 ;  /* 0x009896800000895d */ /* 0x004fea0003900000 */
[----:B------:R-:W2:Y:S02]  /*9f10*/  @!P0 SYNCS.PHASECHK.TRANS64 P0, [R2+URZ+0xe0], R0 ;  /* 0x0000e000020085a7 */ /* 0x000ea400080010ff */
[----:B--2---:R-:W-:Y:S05]  /*9f20*/  @!P0 BRA `(.L_x_151) ;  /* 0xfffffffc00f08947 */ /* 0x004fea000383ffff */
[----:B------:R-:W-:Y:S05]  /*9f30*/  BRA `(.L_x_152) ;  /* 0xffffff98004c7947 */ /* 0x000fea000383ffff */
.L_x_65:
[----:B------:R-:W-:Y:S07]  /*9f40*/  MOV R0, UR5 ;  /* 0x0000000500007c02 */ /* 0x000fee0008000f00 */
.L_x_153:
[----:B-1----:R1:W2:Y:S02]  /*9f50*/  SYNCS.PHASECHK.TRANS64.TRYWAIT P0, [R0+URZ], R2 ;  /* 0x00000002000075a7 */ /* 0x0022a400080011ff */
[----:B--2---:R-:W-:Y:S05]  /*9f60*/  @!P0 NANOSLEEP.SYNCS 0x989680 ;  /* 0x009896800000895d */ /* 0x004fea0003900000 */
[----:B------:R-:W2:Y:S02]  /*9f70*/  @!P0 SYNCS.PHASECHK.TRANS64 P0, [R0+URZ], R2 ;  /* 0x00000002000085a7 */ /* 0x000ea400080010ff */
[----:B--2---:R-:W-:Y:S05]  /*9f80*/  @!P0 BRA `(.L_x_153) ;  /* 0xfffffffc00f08947 */ /* 0x004fea000383ffff */
[----:B------:R-:W-:Y:S05]  /*9f90*/  BRA `(.L_x_64) ;  /* 0xffffff9800687947 */ /* 0x000fea000383ffff */
.L_x_68:
[----:B------:R-:W-:-:S07]  /*9fa0*/  MOV R0, UR4 ;  /* 0x0000000400007c02 */ /* 0x000fce0008000f00 */
.L_x_154:
[----:B--2---:R2:W4:Y:S02]  /*9fb0*/  SYNCS.PHASECHK.TRANS64.TRYWAIT P0, [R0+URZ], R2 ;  /* 0x00000002000075a7 */ /* 0x00452400080011ff */
[----:B----4-:R-:W-:Y:S05]  /*9fc0*/  @!P0 NANOSLEEP.SYNCS 0x989680 ;  /* 0x009896800000895d */ /* 0x010fea0003900000 */
[----:B------:R-:W4:Y:S02]  /*9fd0*/  @!P0 SYNCS.PHASECHK.TRANS64 P0, [R0+URZ], R2 ;  /* 0x00000002000085a7 */ /* 0x000f2400080010ff */
[----:B----4-:R-:W-:Y:S05]  /*9fe0*/  @!P0 BRA `(.L_x_154) ;  /* 0xfffffffc00f08947 */ /* 0x010fea000383ffff */
[----:B------:R-:W-:Y:S05]  /*9ff0*/  BRA `(.L_x_155) ;  /* 0xffffff9c00447947 */ /* 0x000fea000383ffff */
.L_x_69:
[----:B------:R-:W-:-:S07]  /*a000*/  MOV R0, UR5 ;  /* 0x0000000500007c02 */ /* 0x000fce0008000f00 */
.L_x_156:
[----:B-1----:R1:W2:Y:S02]  /*a010*/  SYNCS.PHASECHK.TRANS64.TRYWAIT P0, [R0+URZ], R3 ;  /* 0x00000003000075a7 */ /* 0x0022a400080011ff */
[----:B--2---:R-:W-:Y:S05]  /*a020*/  @!P0 NANOSLEEP.SYNCS 0x989680 ;  /* 0x009896800000895d */ /* 0x004fea0003900000 */
[----:B------:R-:W2:Y:S02]  /*a030*/  @!P0 SYNCS.PHASECHK.TRANS64 P0, [R0+URZ], R3 ;  /* 0x00000003000085a7 */ /* 0x000ea400080010ff */
[----:B--2---:R-:W-:Y:S05]  /*a040*/  @!P0 BRA `(.L_x_156) ;  /* 0xfffffffc00f08947 */ /* 0x004fea000383ffff */
[----:B------:R-:W-:Y:S05]  /*a050*/  BRA `(.L_x_157) ;  /* 0xffffff9c00507947 */ /* 0x000fea000383ffff */
.L_x_70:
[----:B------:R-:W-:-:S07]  /*a060*/  MOV R0, UR5 ;  /* 0x0000000500007c02 */ /* 0x000fce0008000f00 */
.L_x_158:
[----:B-1----:R1:W2:Y:S02]  /*a070*/  SYNCS.PHASECHK.TRANS64.TRYWAIT P0, [R0+URZ], R3 ;  /* 0x00000003000075a7 */ /* 0x0022a400080011ff */
[----:B--2---:R-:W-:Y:S05]  /*a080*/  @!P0 NANOSLEEP.SYNCS 0x989680 ;  /* 0x009896800000895d */ /* 0x004fea0003900000 */
[----:B------:R-:W2:Y:S02]  /*a090*/  @!P0 SYNCS.PHASECHK.TRANS64 P0, [R0+URZ], R3 ;  /* 0x00000003000085a7 */ /* 0x000ea400080010ff */
[----:B--2---:R-:W-:Y:S05]  /*a0a0*/  @!P0 BRA `(.L_x_158) ;  /* 0xfffffffc00f08947 */ /* 0x004fea000383ffff */
[----:B------:R-:W-:Y:S05]  /*a0b0*/  BRA `(.L_x_159) ;  /* 0xffffff9c005c7947 */ /* 0x000fea000383ffff */
.L_x_71:
[----:B-1----:R-:W-:-:S07]  /*a0c0*/  MOV R0, UR4 ;  /* 0x0000000400007c02 */ /* 0x002fce0008000f00 */
.L_x_160:
[----:B-1----:R1:W2:Y:S02]  /*a0d0*/  SYNCS.PHASECHK.TRANS64.TRYWAIT P0, [R0+URZ], R2 ;  /* 0x00000002000075a7 */ /* 0x0022a400080011ff */
[----:B--2---:R-:W-:Y:S05]  /*a0e0*/  @!P0 NANOSLEEP.SYNCS 0x989680 ;  /* 0x009896800000895d */ /* 0x004fea0003900000 */
[----:B------:R-:W2:Y:S02]  /*a0f0*/  @!P0 SYNCS.PHASECHK.TRANS64 P0, [R0+URZ], R2 ;  /* 0x00000002000085a7 */ /* 0x000ea400080010ff */
[----:B--2---:R-:W-:Y:S05]  /*a100*/  @!P0 BRA `(.L_x_160) ;  /* 0xfffffffc00f08947 */ /* 0x004fea000383ffff */
[----:B------:R-:W-:Y:S05]  /*a110*/  BRA `(.L_x_161) ;  /* 0xffffff9c00687947 */ /* 0x000fea000383ffff */
.L_x_76:
[----:B---3--:R3:W4:Y:S02]  /*a120*/  SYNCS.PHASECHK.TRANS64.TRYWAIT P0, [R12+URZ+0xa0], R0 ;  /* 0x0000a0000c0075a7 */ /* 0x00872400080011ff */
[----:B----4-:R-:W-:Y:S05]  /*a130*/  @!P0 NANOSLEEP.SYNCS 0x989680 ;  /* 0x009896800000895d */ /* 0x010fea0003900000 */
[----:B------:R-:W4:Y:S02]  /*a140*/  @!P0 SYNCS.PHASECHK.TRANS64 P0, [R12+URZ+0xa0], R0 ;  /* 0x0000a0000c0085a7 */ /* 0x000f2400080010ff */
[----:B----4-:R-:W-:Y:S05]  /*a150*/  @!P0 BRA `(.L_x_76) ;  /* 0xfffffffc00f08947 */ /* 0x010fea000383ffff */
[----:B------:R-:W-:Y:S05]  /*a160*/  BRA `(.L_x_162) ;  /* 0xffffffa000887947 */ /* 0x000fea000383ffff */
.L_x_79:
[----:B-1----:R-:W-:Y:S07]  /*a170*/  MOV R0, UR21 ;  /* 0x0000001500007c02 */ /* 0x002fee0008000f00 */
.L_x_163:
[----:B-1----:R1:W3:Y:S02]  /*a180*/  SYNCS.PHASECHK.TRANS64.TRYWAIT P2, [R0+URZ+0x98], R6 ;  /* 0x00009806000075a7 */ /* 0x0022e400080411ff */
[----:B---3--:R-:W-:Y:S05]  /*a190*/  @!P2 NANOSLEEP.SYNCS 0x989680 ;  /* 0x009896800000a95d */ /* 0x008fea0003900000 */
[----:B------:R-:W3:Y:S02]  /*a1a0*/  @!P2 SYNCS.PHASECHK.TRANS64 P2, [R0+URZ+0x98], R6 ;  /* 0x000098060000a5a7 */ /* 0x000ee400080410ff */
[----:B---3--:R-:W-:Y:S05]  /*a1b0*/  @!P2 BRA `(.L_x_163) ;  /* 0xfffffffc00f0a947 */ /* 0x008fea000383ffff */
[----:B------:R-:W-:Y:S05]  /*a1c0*/  BRA `(.L_x_78) ;  /* 0xffffffa400f07947 */ /* 0x000fea000383ffff */
.L_x_82:
[----:B------:R-:W-:Y:S07]  /*a1d0*/  MOV R0, UR21 ;  /* 0x0000001500007c02 */ /* 0x000fee0008000f00 */
.L_x_164:
[----:B-1----:R1:W3:Y:S02]  /*a1e0*/  SYNCS.PHASECHK.TRANS64.TRYWAIT P0, [R0+URZ+0x70], R9 ;  /* 0x00007009000075a7 */ /* 0x0022e400080011ff */
[----:B---3--:R-:W-:Y:S05]  /*a1f0*/  @!P0 NANOSLEEP.SYNCS 0x989680 ;  /* 0x009896800000895d */ /* 0x008fea0003900000 */
[----:B------:R-:W3:Y:S02]  /*a200*/  @!P0 SYNCS.PHASECHK.TRANS64 P0, [R0+URZ+0x70], R9 ;  /* 0x00007009000085a7 */ /* 0x000ee400080010ff */
[----:B---3--:R-:W-:Y:S05]  /*a210*/  @!P0 BRA `(.L_x_164) ;  /* 0xfffffffc00f08947 */ /* 0x008fea000383ffff */
[----:B------:R-:W-:Y:S05]  /*a220*/  BRA `(.L_x_165) ;  /* 0xffffffa8004c7947 */ /* 0x000fea000383ffff */
.L_x_83:
[----:B------:R-:W-:Y:S07]  /*a230*/  MOV R0, UR21 ;  /* 0x0000001500007c02 */ /* 0x000fee0008000f00 */
.L_x_166:
[----:B-1----:R1:W3:Y:S02]  /*a240*/  SYNCS.PHASECHK.TRANS64.TRYWAIT P0, [R0+URZ+0x78], R9 ;  /* 0x00007809000075a7 */ /* 0x0022e400080011ff */
[----:B---3--:R-:W-:Y:S05]  /*a250*/  @!P0 NANOSLEEP.SYNCS 0x989680 ;  /* 0x009896800000895d */ /* 0x008fea0003900000 */
[----:B------:R-:W3:Y:S02]  /*a260*/  @!P0 SYNCS.PHASECHK.TRANS64 P0, [R0+URZ+0x78], R9 ;  /* 0x00007809000085a7 */ /* 0x000ee400080010ff */
[----:B---3--:R-:W-:Y:S05]  /*a270*/  @!P0 BRA `(.L_x_166) ;  /* 0xfffffffc00f08947 */ /* 0x008fea000383ffff */
[----:B------:R-:W-:Y:S05]  /*a280*/  BRA `(.L_x_167) ;  /* 0xffffffa800887947 */ /* 0x000fea000383ffff */
.L_x_84:
[----:B------:R-:W-:Y:S07]  /*a290*/  MOV R0, UR21 ;  /* 0x0000001500007c02 */ /* 0x000fee0008000f00 */
.L_x_168:
[----:B-1----:R1:W3:Y:S02]  /*a2a0*/  SYNCS.PHASECHK.TRANS64.TRYWAIT P0, [R0+URZ+0x80], R9 ;  /* 0x00008009000075a7 */ /* 0x0022e400080011ff */
[----:B---3--:R-:W-:Y:S05]  /*a2b0*/  @!P0 NANOSLEEP.SYNCS 0x989680 ;  /* 0x009896800000895d */ /* 0x008fea0003900000 */
[----:B------:R-:W3:Y:S02]  /*a2c0*/  @!P0 SYNCS.PHASECHK.TRANS64 P0, [R0+URZ+0x80], R9 ;  /* 0x00008009000085a7 */ /* 0x000ee400080010ff */
[----:B---3--:R-:W-:Y:S05]  /*a2d0*/  @!P0 BRA `(.L_x_168) ;  /* 0xfffffffc00f08947 */ /* 0x008fea000383ffff */
[----:B------:R-:W-:Y:S05]  /*a2e0*/  BRA `(.L_x_169) ;  /* 0xffffffa800d07947 */ /* 0x000fea000383ffff */
.L_x_85:
[----:B------:R-:W-:Y:S07]  /*a2f0*/  MOV R0, UR21 ;  /* 0x0000001500007c02 */ /* 0x000fee0008000f00 */
.L_x_170:
[----:B-1----:R1:W3:Y:S02]  /*a300*/  SYNCS.PHASECHK.TRANS64.TRYWAIT P0, [R0+URZ+0x88], R9 ;  /* 0x00008809000075a7 */ /* 0x0022e400080011ff */
[----:B---3--:R-:W-:Y:S05]  /*a310*/  @!P0 NANOSLEEP.SYNCS 0x989680 ;  /* 0x009896800000895d */ /* 0x008fea0003900000 */
[----:B------:R-:W3:Y:S02]  /*a320*/  @!P0 SYNCS.PHASECHK.TRANS64 P0, [R0+URZ+0x88], R9 ;  /* 0x00008809000085a7 */ /* 0x000ee400080010ff */
[----:B---3--:R-:W-:Y:S05]  /*a330*/  @!P0 BRA `(.L_x_170) ;  /* 0xfffffffc00f08947 */ /* 0x008fea000383ffff */
[----:B------:R-:W-:Y:S05]  /*a340*/  BRA `(.L_x_171) ;  /* 0xffffffac00147947 */ /* 0x000fea000383ffff */
.L_x_87:
[----:B------:R-:W-:-:S07]  /*a350*/  MOV R0, UR21 ;  /* 0x0000001500007c02 */ /* 0x000fce0008000f00 */
.L_x_172:
[----:B-1----:R1:W4:Y:S02]  /*a360*/  SYNCS.PHASECHK.TRANS64.TRYWAIT P0, [R0+URZ+0x70], R2 ;  /* 0x00007002000075a7 */ /* 0x00232400080011ff */
[----:B----4-:R-:W-:Y:S05]  /*a370*/  @!P0 NANOSLEEP.SYNCS 0x989680 ;  /* 0x009896800000895d */ /* 0x010fea0003900000 */
[----:B------:R-:W4:Y:S02]  /*a380*/  @!P0 SYNCS.PHASECHK.TRANS64 P0, [R0+URZ+0x70], R2 ;  /* 0x00007002000085a7 */ /* 0x000f2400080010ff */
[----:B----4-:R-:W-:Y:S05]  /*a390*/  @!P0 BRA `(.L_x_172) ;  /* 0xfffffffc00f08947 */ /* 0x010fea000383ffff */
[----:B------:R-:W-:Y:S05]  /*a3a0*/  BRA `(.L_x_173) ;  /* 0xffffffac008c7947 */ /* 0x000fea000383ffff */
.L_x_88:
[----:B-1----:R-:W-:-:S07]  /*a3b0*/  MOV R0, UR21 ;  /* 0x0000001500007c02 */ /* 0x002fce0008000f00 */
.L_x_174:
[----:B-1----:R1:W4:Y:S02]  /*a3c0*/  SYNCS.PHASECHK.TRANS64.TRYWAIT P0, [R0+URZ+0x78], R2 ;  /* 0x00007802000075a7 */ /* 0x00232400080011ff */
[----:B----4-:R-:W-:Y:S05]  /*a3d0*/  @!P0 NANOSLEEP.SYNCS 0x989680 ;  /* 0x009896800000895d */ /* 0x010fea0003900000 */
[----:B------:R-:W4:Y:S02]  /*a3e0*/  @!P0 SYNCS.PHASECHK.TRANS64 P0, [R0+URZ+0x78], R2 ;  /* 0x00007802000085a7 */ /* 0x000f2400080010ff */
[----:B----4-:R-:W-:Y:S05]  /*a3f0*/  @!P0 BRA `(.L_x_174) ;  /* 0xfffffffc00f08947 */ /* 0x010fea000383ffff */
[----:B------:R-:W-:Y:S05]  /*a400*/  BRA `(.L_x_175) ;  /* 0xffffffac007c7947 */ /* 0x000fea000383ffff */
.L_x_89:
[----:B-1----:R-:W-:-:S07]  /*a410*/  MOV R0, UR21 ;  /* 0x0000001500007c02 */ /* 0x002fce0008000f00 */
.L_x_176:
[----:B-1----:R1:W4:Y:S02]  /*a420*/  SYNCS.PHASECHK.TRANS64.TRYWAIT P0, [R0+URZ+0x80], R2 ;  /* 0x00008002000075a7 */ /* 0x00232400080011ff */
[----:B----4-:R-:W-:Y:S05]  /*a430*/  @!P0 NANOSLEEP.SYNCS 0x989680 ;  /* 0x009896800000895d */ /* 0x010fea0003900000 */
[----:B------:R-:W4:Y:S02]  /*a440*/  @!P0 SYNCS.PHASECHK.TRANS64 P0, [R0+URZ+0x80], R2 ;  /* 0x00008002000085a7 */ /* 0x000f2400080010ff */
[----:B----4-:R-:W-:Y:S05]  /*a450*/  @!P0 BRA `(.L_x_176) ;  /* 0xfffffffc00f08947 */ /* 0x010fea000383ffff */
[----:B------:R-:W-:Y:S05]  /*a460*/  BRA `(.L_x_177) ;  /* 0xffffffac006c7947 */ /* 0x000fea000383ffff */
.L_x_91:
[----:B-1----:R1:W2:Y:S02]  /*a470*/  SYNCS.PHASECHK.TRANS64.TRYWAIT P0, [R3+URZ+0xa0], R0 ;  /* 0x0000a000030075a7 */ /* 0x0022a400080011ff */
[----:B--2---:R-:W-:Y:S05]  /*a480*/  @!P0 NANOSLEEP.SYNCS 0x989680 ;  /* 0x009896800000895d */ /* 0x004fea0003900000 */
[----:B------:R-:W2:Y:S02]  /*a490*/  @!P0 SYNCS.PHASECHK.TRANS64 P0, [R3+URZ+0xa0], R0 ;  /* 0x0000a000030085a7 */ /* 0x000ea400080010ff */
[----:B--2---:R-:W-:Y:S05]  /*a4a0*/  @!P0 BRA `(.L_x_91) ;  /* 0xfffffffc00f08947 */ /* 0x004fea000383ffff */
[----:B------:R-:W-:Y:S05]  /*a4b0*/  BRA `(.L_x_178) ;  /* 0xffffffb000387947 */ /* 0x000fea000383ffff */
.L_x_102:
[----:B-1----:R1:W2:Y:S02]  /*a4c0*/  SYNCS.PHASECHK.TRANS64.TRYWAIT P1, [R2+URZ+0x50], R0 ;  /* 0x00005000020075a7 */ /* 0x0022a400080211ff */
[----:B--2---:R-:W-:Y:S05]  /*a4d0*/  @!P1 NANOSLEEP.SYNCS 0x989680 ;  /* 0x009896800000995d */ /* 0x004fea0003900000 */
[----:B------:R-:W2:Y:S02]  /*a4e0*/  @!P1 SYNCS.PHASECHK.TRANS64 P1, [R2+URZ+0x50], R0 ;  /* 0x00005000020095a7 */ /* 0x000ea400080210ff */
[----:B--2---:R-:W-:Y:S05]  /*a4f0*/  @!P1 BRA `(.L_x_102) ;  /* 0xfffffffc00f09947 */ /* 0x004fea000383ffff */
[----:B------:R-:W-:Y:S05]  /*a500*/  BRA `(.L_x_101) ;  /* 0xffffffbc00ac7947 */ /* 0x000fea000383ffff */
.L_x_104:
[----:B-1----:R1:W2:Y:S02]  /*a510*/  SYNCS.PHASECHK.TRANS64.TRYWAIT P0, [R52+URZ+0xc0], R3 ;  /* 0x0000c003340075a7 */ /* 0x0022a400080011ff */
[----:B--2---:R-:W-:Y:S05]  /*a520*/  @!P0 NANOSLEEP.SYNCS 0x989680 ;  /* 0x009896800000895d */ /* 0x004fea0003900000 */
[----:B------:R-:W2:Y:S02]  /*a530*/  @!P0 SYNCS.PHASECHK.TRANS64 P0, [R52+URZ+0xc0], R3 ;  /* 0x0000c003340085a7 */ /* 0x000ea400080010ff */
[----:B--2---:R-:W-:Y:S05]  /*a540*/  @!P0 BRA `(.L_x_104) ;  /* 0xfffffffc00f08947 */ /* 0x004fea000383ffff */
[----:B------:R-:W-:Y:S05]  /*a550*/  BRA `(.L_x_103) ;  /* 0xffffffc000007947 */ /* 0x000fea000383ffff */
.L_x_112:
[----:B--2---:R2:W3:Y:S02]  /*a560*/  SYNCS.PHASECHK.TRANS64.TRYWAIT P0, [R0+URZ+0x50], R2 ;  /* 0x00005002000075a7 */ /* 0x0044e400080011ff */
[----:B---3--:R-:W-:Y:S05]  /*a570*/  @!P0 NANOSLEEP.SYNCS 0x989680 ;  /* 0x009896800000895d */ /* 0x008fea0003900000 */
[----:B------:R-:W3:Y:S02]  /*a580*/  @!P0 SYNCS.PHASECHK.TRANS64 P0, [R0+URZ+0x50], R2 ;  /* 0x00005002000085a7 */ /* 0x000ee400080010ff */
[----:B---3--:R-:W-:Y:S05]  /*a590*/  @!P0 BRA `(.L_x_112) ;  /* 0xfffffffc00f08947 */ /* 0x008fea000383ffff */
[----:B------:R-:W-:Y:S05]  /*a5a0*/  BRA `(.L_x_111) ;  /* 0xffffffc800f47947 */ /* 0x000fea000383ffff */
.L_x_120:
[----:B--2---:R2:W3:Y:S02]  /*a5b0*/  SYNCS.PHASECHK.TRANS64.TRYWAIT P0, [R0+URZ+0x50], R4 ;  /* 0x00005004000075a7 */ /* 0x0044e400080011ff */
[----:B---3--:R-:W-:Y:S05]  /*a5c0*/  @!P0 NANOSLEEP.SYNCS 0x989680 ;  /* 0x009896800000895d */ /* 0x008fea0003900000 */
[----:B------:R-:W3:Y:S02]  /*a5d0*/  @!P0 SYNCS.PHASECHK.TRANS64 P0, [R0+URZ+0x50], R4 ;  /* 0x00005004000085a7 */ /* 0x000ee400080010ff */
[----:B---3--:R-:W-:Y:S05]  /*a5e0*/  @!P0 BRA `(.L_x_120) ;  /* 0xfffffffc00f08947 */ /* 0x008fea000383ffff */
[----:B------:R-:W-:Y:S05]  /*a5f0*/  BRA `(.L_x_119) ;  /* 0xffffffd800307947 */ /* 0x000fea000383ffff */
.L_x_128:
[----:B--2---:R2:W3:Y:S02]  /*a600*/  SYNCS.PHASECHK.TRANS64.TRYWAIT P0, [R0+URZ+0x50], R2 ;  /* 0x00005002000075a7 */ /* 0x0044e400080011ff */
[----:B---3--:R-:W-:Y:S05]  /*a610*/  @!P0 NANOSLEEP.SYNCS 0x989680 ;  /* 0x009896800000895d */ /* 0x008fea0003900000 */
[----:B------:R-:W3:Y:S02]  /*a620*/  @!P0 SYNCS.PHASECHK.TRANS64 P0, [R0+URZ+0x50], R2 ;  /* 0x00005002000085a7 */ /* 0x000ee400080010ff */
[----:B---3--:R-:W-:Y:S05]  /*a630*/  @!P0 BRA `(.L_x_128) ;  /* 0xfffffffc00f08947 */ /* 0x008fea000383ffff */
[----:B------:R-:W-:Y:S05]  /*a640*/  BRA `(.L_x_127) ;  /* 0xffffffe4007c7947 */ /* 0x000fea000383ffff */
        .weak           $__internal_0_$__cuda_sm10x_tcgen05_guardrail_trap_col_being_dealloced_not_returned_by_alloc
        .type           $__internal_0_$__cuda_sm10x_tcgen05_guardrail_trap_col_being_dealloced_not_returned_by_alloc,@function
        .size           $__internal_0_$__cuda_sm10x_tcgen05_guardrail_trap_col_being_dealloced_not_returned_by_alloc,($__internal_1_$__cuda_sm10x_tcgen05_guardrail_trap_phase_invalid_during_alloc - $__internal_0_$__cuda_sm10x_tcgen05_guardrail_trap_col_being_dealloced_not_returned_by_alloc)
$__internal_0_$__cuda_sm10x_tcgen05_guardrail_trap_col_being_dealloced_not_returned_by_alloc:
[----:B------:R-:W-:Y:S05]  /*a650*/  BPT.TRAP 0x1 ;  /* 0x000000040000795c */ /* 0x000fea0000300000 */
[----:B------:R-:W-:-:S04]  /*a660*/  HFMA2 R3, -RZ, RZ, 0, 0 ;  /* 0x00000000ff037431 */ /* 0x000fc800000001ff */
[----:B------:R-:W-:Y:S05]  /*a670*/  RET.REL.NODEC R2 `(_ZN7cutlass13device_kernelINS_4gemm6kernel13GemmUniversalIN4cute5tupleIJiiiiEEENS1_10collective13CollectiveMmaINS1_35MainloopSm100TmaUmmaWarpSpecializedILi5ELi2ELi4ENS5_IJNS4_1CILi4EEENSA_ILi2EEENSA_ILi1EEEEEEEENS5_IJNSA_ILi64EEENSA_ILi256EEENSA_ILi128EEEEEEaNS5_IJlSD_lEEEaSK_NS4_8TiledMMAINS4_8MMA_AtomIJNS4_15SM100_MMA_S8_SSIaaiLi64ELi256ELNS4_4UMMA5MajorE0ELSP_0ELNSO_8SaturateE0EEEEEENS4_6LayoutINS5_IJSD_SD_SD_EEENS5_IJNSA_ILi0EEESV_SV_EEEEENS5_IJNS4_10UnderscoreESY_SY_EEEEENS4_23SM90_TMA_LOAD_MULTICASTENS4_14ComposedLayoutINS4_7SwizzleILi3ELi4ELi3EEENS4_18smem_ptr_flag_bitsILi8EEENST_INS5_IJNSA_ILi8EEESI_EEENS5_IJSI_SD_EEEEEEEvNS4_8identityES11_S1B_vS1C_EENS_8epilogue10collective18CollectiveEpilogueINS1E_23Sm100TmaWarpSpecializedILi4ELi2ELi32ELb0ELb0EEEJSJ_NS5_IJNST_ISG_SD_EES1J_EEEaSK_aSK_NS1E_6fusion15FusionCallbacksIS1I_NS1L_17LinearCombinationIaiaiLNS_15FloatRoundStyleE2EEESJ_S1K_JEEENS4_5SM1004TMEM4LOAD26SM100_TMEM_LOAD_16dp32b32xENS4_13SM90_TMA_LOADENS12_INS13_ILi2ELi4ELi3EEES16_NST_INS5_IJS17_SG_EEENS5_IJSG_SD_EEEEEEENS4_39AutoVectorizingCopyWithAssumedAlignmentILi128EEENS4_14SM90_TMA_STOREES20_S22_S22_EEEvvEEEEvNT_6ParamsE) ;  /* 0xffffff5802607950 */ /* 0x000fea0003c3ffff */
        .weak           $__internal_1_$__cuda_sm10x_tcgen05_guardrail_trap_phase_invalid_during_alloc
        .type           $__internal_1_$__cuda_sm10x_tcgen05_guardrail_trap_phase_invalid_during_alloc,@function
        .size           $__internal_1_$__cuda_sm10x_tcgen05_guardrail_trap_phase_invalid_during_alloc,($__internal_2_$__cuda_sm10x_tcgen05_guardrail_trap_unallocated_columns_being_dealloced - $__internal_1_$__cuda_sm10x_tcgen05_guardrail_trap_phase_invalid_during_alloc)
$__internal_1_$__cuda_sm10x_tcgen05_guardrail_trap_phase_invalid_during_alloc:
[----:B------:R-:W-:Y:S05]  /*a680*/  BPT.TRAP 0x1 ;  /* 0x000000040000795c */ /* 0x000fea0000300000 */
[----:B------:R-:W-:-:S04]  /*a690*/  MOV R5, 0x0 ;  /* 0x0000000000057802 */ /* 0x000fc80000000f00 */
[----:B------:R-:W-:Y:S05]  /*a6a0*/  RET.REL.NODEC R4 `(_ZN7cutlass13device_kernelINS_4gemm6kernel13GemmUniversalIN4cute5tupleIJiiiiEEENS1_10collective13CollectiveMmaINS1_35MainloopSm100TmaUmmaWarpSpecializedILi5ELi2ELi4ENS5_IJNS4_1CILi4EEENSA_ILi2EEENSA_ILi1EEEEEEEENS5_IJNSA_ILi64EEENSA_ILi256EEENSA_ILi128EEEEEEaNS5_IJlSD_lEEEaSK_NS4_8TiledMMAINS4_8MMA_AtomIJNS4_15SM100_MMA_S8_SSIaaiLi64ELi256ELNS4_4UMMA5MajorE0ELSP_0ELNSO_8SaturateE0EEEEEENS4_6LayoutINS5_IJSD_SD_SD_EEENS5_IJNSA_ILi0EEESV_SV_EEEEENS5_IJNS4_10UnderscoreESY_SY_EEEEENS4_23SM90_TMA_LOAD_MULTICASTENS4_14ComposedLayoutINS4_7SwizzleILi3ELi4ELi3EEENS4_18smem_ptr_flag_bitsILi8EEENST_INS5_IJNSA_ILi8EEESI_EEENS5_IJSI_SD_EEEEEEEvNS4_8identityES11_S1B_vS1C_EENS_8epilogue10collective18CollectiveEpilogueINS1E_23Sm100TmaWarpSpecializedILi4ELi2ELi32ELb0ELb0EEEJSJ_NS5_IJNST_ISG_SD_EES1J_EEEaSK_aSK_NS1E_6fusion15FusionCallbacksIS1I_NS1L_17LinearCombinationIaiaiLNS_15FloatRoundStyleE2EEESJ_S1K_JEEENS4_5SM1004TMEM4LOAD26SM100_TMEM_LOAD_16dp32b32xENS4_13SM90_TMA_LOADENS12_INS13_ILi2ELi4ELi3EEES16_NST_INS5_IJS17_SG_EEENS5_IJSG_SD_EEEEEEENS4_39AutoVectorizingCopyWithAssumedAlignmentILi128EEENS4_14SM90_TMA_STOREES20_S22_S22_EEEvvEEEEvNT_6ParamsE) ;  /* 0xffffff5804547950 */ /* 0x000fea0003c3ffff */
        .weak           $__internal_2_$__cuda_sm10x_tcgen05_guardrail_trap_unallocated_columns_being_dealloced
        .type           $__internal_2_$__cuda_sm10x_tcgen05_guardrail_trap_unallocated_columns_being_dealloced,@function
        .size           $__internal_2_$__cuda_sm10x_tcgen05_guardrail_trap_unallocated_columns_being_dealloced,(.L_x_180 - $__internal_2_$__cuda_sm10x_tcgen05_guardrail_trap_unallocated_columns_being_dealloced)
$__internal_2_$__cuda_sm10x_tcgen05_guardrail_trap_unallocated_columns_being_dealloced:
[----:B------:R-:W-:Y:S05]  /*a6b0*/  BPT.TRAP 0x1 ;  /* 0x000000040000795c */ /* 0x000fea0000300000 */
[----:B------:R-:W-:-:S04]  /*a6c0*/  HFMA2 R3, -RZ, RZ, 0, 0 ;  /* 0x00000000ff037431 */ /* 0x000fc800000001ff */
[----:B------:R-:W-:Y:S05]  /*a6d0*/  RET.REL.NODEC R2 `(_ZN7cutlass13device_kernelINS_4gemm6kernel13GemmUniversalIN4cute5tupleIJiiiiEEENS1_10collective13CollectiveMmaINS1_35MainloopSm100TmaUmmaWarpSpecializedILi5ELi2ELi4ENS5_IJNS4_1CILi4EEENSA_ILi2EEENSA_ILi1EEEEEEEENS5_IJNSA_ILi64EEENSA_ILi256EEENSA_ILi128EEEEEEaNS5_IJlSD_lEEEaSK_NS4_8TiledMMAINS4_8MMA_AtomIJNS4_15SM100_MMA_S8_SSIaaiLi64ELi256ELNS4_4UMMA5MajorE0ELSP_0ELNSO_8SaturateE0EEEEEENS4_6LayoutINS5_IJSD_SD_SD_EEENS5_IJNSA_ILi0EEESV_SV_EEEEENS5_IJNS4_10UnderscoreESY_SY_EEEEENS4_23SM90_TMA_LOAD_MULTICASTENS4_14ComposedLayoutINS4_7SwizzleILi3ELi4ELi3EEENS4_18smem_ptr_flag_bitsILi8EEENST_INS5_IJNSA_ILi8EEESI_EEENS5_IJSI_SD_EEEEEEEvNS4_8identityES11_S1B_vS1C_EENS_8epilogue10collective18CollectiveEpilogueINS1E_23Sm100TmaWarpSpecializedILi4ELi2ELi32ELb0ELb0EEEJSJ_NS5_IJNST_ISG_SD_EES1J_EEEaSK_aSK_NS1E_6fusion15FusionCallbacksIS1I_NS1L_17LinearCombinationIaiaiLNS_15FloatRoundStyleE2EEESJ_S1K_JEEENS4_5SM1004TMEM4LOAD26SM100_TMEM_LOAD_16dp32b32xENS4_13SM90_TMA_LOADENS12_INS13_ILi2ELi4ELi3EEES16_NST_INS5_IJS17_SG_EEENS5_IJSG_SD_EEEEEEENS4_39AutoVectorizingCopyWithAssumedAlignmentILi128EEENS4_14SM90_TMA_STOREES20_S22_S22_EEEvvEEEEvNT_6ParamsE) ;  /* 0xffffff5802487950 */ /* 0x000fea0003c3ffff */
.L_x_179:
[----:B------:R-:W-:-:S00]  /*a6e0*/  BRA `(.L_x_179) ;  /* 0xfffffffc00fc7947 */ /* 0x000fc0000383ffff */
[----:B------:R-:W-:-:S00]  /*a6f0*/  NOP ;  /* 0x0000000000007918 */ /* 0x000fc00000000000 */
        /* <DEDUP_REMOVED lines=8> */
.L_x_180:


//--------------------- .nv.global.init           --------------------------
	.section	.nv.global.init,"aw",@progbits
.nv.global.init:
	.type		$str$27,@object
	.size		$str$27,($str$28 - $str$27)
$str$27:
        /*0000*/ 	.byte	0x28, 0x61, 0x64, 0x64, 0x72, 0x65, 0x73, 0x73, 0x20, 0x26, 0x20, 0x6d, 0x61, 0x73, 0x6b, 0x29
        /*0010*/ 	.byte	0x20, 0x3d, 0x3d, 0x20, 0x30, 0x00
	.type		$str$28,@object
	.size		$str$28,($str$26 - $str$28)
$str$28:
        /*0016*/ 	.byte	0x2f, 0x74, 0x6d, 0x70, 0x2f, 0x63, 0x75, 0x74, 0x6c, 0x61, 0x73, 0x73, 0x5f, 0x73, 0x77, 0x65
        /*0026*/ 	.byte	0x65, 0x70, 0x5f, 0x73, 0x72, 0x63, 0x2f, 0x69, 0x6e, 0x63, 0x6c, 0x75, 0x64, 0x65, 0x2f, 0x63
        /*0036*/ 	.byte	0x75, 0x74, 0x65, 0x2f, 0x70, 0x6f, 0x69, 0x6e, 0x74, 0x65, 0x72, 0x5f, 0x66, 0x6c, 0x61, 0x67
        /*0046*/ 	.byte	0x67, 0x65, 0x64, 0x2e, 0x68, 0x70, 0x70, 0x00
	.type		$str$26,@object
	.size		$str$26,($str$25 - $str$26)
$str$26:
        /*004e*/ 	.byte	0x2f, 0x74, 0x6d, 0x70, 0x2f, 0x63, 0x75, 0x74, 0x6c, 0x61, 0x73, 0x73, 0x5f, 0x73, 0x77, 0x65
        /*005e*/ 	.byte	0x65, 0x70, 0x5f, 0x73, 0x72, 0x63, 0x2f, 0x69, 0x6e, 0x63, 0x6c, 0x75, 0x64, 0x65, 0x2f, 0x63
        /*006e*/ 	.byte	0x75, 0x74, 0x65, 0x2f, 0x61, 0x74, 0x6f, 0x6d, 0x2f, 0x63, 0x6f, 0x70, 0x79, 0x5f, 0x74, 0x72
        /*007e*/ 	.byte	0x61, 0x69, 0x74, 0x73, 0x5f, 0x73, 0x6d, 0x31, 0x30, 0x30, 0x2e, 0x68, 0x70, 0x70, 0x00
	.type		$str$25,@object
	.size		$str$25,(__unnamed_1 - $str$25)
$str$25:
        /*008d*/ 	.byte	0x28, 0x28, 0x75, 0x69, 0x6e, 0x74, 0x33, 0x32, 0x5f, 0x74, 0x28, 0x74, 0x68, 0x72, 0x65, 0x61
        /*009d*/ 	.byte	0x64, 0x49, 0x64, 0x78, 0x2e, 0x78, 0x29, 0x20, 0x2f, 0x20, 0x33, 0x32, 0x29, 0x20, 0x25, 0x20
        /*00ad*/ 	.byte	0x34, 0x29, 0x20, 0x3d, 0x3d, 0x20, 0x28, 0x28, 0x28, 0x74, 0x6d, 0x65, 0x6d, 0x5f, 0x61, 0x64
        /*00bd*/ 	.byte	0x64, 0x72, 0x20, 0x3e, 0x3e, 0x20, 0x31, 0x36, 0x29, 0x20, 0x2f, 0x20, 0x33, 0x32, 0x29, 0x20
        /*00cd*/ 	.byte	0x25, 0x20, 0x34, 0x29, 0x00
	.type		__unnamed_1,@object
	.size		__unnamed_1,(__unnamed_2 - __unnamed_1)
__unnamed_1:
        /*00d2*/ 	.byte	0x61, 0x75, 0x74, 0x6f, 0x20, 0x63, 0x75, 0x74, 0x65, 0x3a, 0x3a, 0x61, 0x73, 0x5f, 0x70, 0x6f
        /* <DEDUP_REMOVED lines=24> */
        /*0262*/ 	.byte	0x00
	.type		__unnamed_2,@object
	.size		__unnamed_2,(__unnamed_3 - __unnamed_2)
__unnamed_2:
        /* <DEDUP_REMOVED lines=26> */
	.type		__unnamed_3,@object
	.size		__unnamed_3,(.L_3 - __unnamed_3)
__unnamed_3:
        /* <DEDUP_REMOVED lines=41> */
.L_3:


//--------------------- .nv.shared._ZN7cutlass13device_kernelINS_4gemm6kernel13GemmUniversalIN4cute5tupleIJiiiiEEENS1_10collective13CollectiveMmaINS1_35MainloopSm100TmaUmmaWarpSpecializedILi5ELi2ELi4ENS5_IJNS4_1CILi4EEENSA_ILi2EEENSA_ILi1EEEEEEEENS5_IJNSA_ILi64EEENSA_ILi256EEENSA_ILi128EEEEEEaNS5_IJlSD_lEEEaSK_NS4_8TiledMMAINS4_8MMA_AtomIJNS4_15SM100_MMA_S8_SSIaaiLi64ELi256ELNS4_4UMMA5MajorE0ELSP_0ELNSO_8SaturateE0EEEEEENS4_6LayoutINS5_IJSD_SD_SD_EEENS5_IJNSA_ILi0EEESV_SV_EEEEENS5_IJNS4_10UnderscoreESY_SY_EEEEENS4_23SM90_TMA_LOAD_MULTICASTENS4_14ComposedLayoutINS4_7SwizzleILi3ELi4ELi3EEENS4_18smem_ptr_flag_bitsILi8EEENST_INS5_IJNSA_ILi8EEESI_EEENS5_IJSI_SD_EEEEEEEvNS4_8identityES11_S1B_vS1C_EENS_8epilogue10collective18CollectiveEpilogueINS1E_23Sm100TmaWarpSpecializedILi4ELi2ELi32ELb0ELb0EEEJSJ_NS5_IJNST_ISG_SD_EES1J_EEEaSK_aSK_NS1E_6fusion15FusionCallbacksIS1I_NS1L_17LinearCombinationIaiaiLNS_15FloatRoundStyleE2EEESJ_S1K_JEEENS4_5SM1004TMEM4LOAD26SM100_TMEM_LOAD_16dp32b32xENS4_13SM90_TMA_LOADENS12_INS13_ILi2ELi4ELi3EEES16_NST_INS5_IJS17_SG_EEENS5_IJSG_SD_EEEEEEENS4_39AutoVectorizingCopyWithAssumedAlignmentILi128EEENS4_14SM90_TMA_STOREES20_S22_S22_EEEvvEEEEvNT_6ParamsE --------------------------
	.section	.nv.shared._ZN7cutlass13device_kernelINS_4gemm6kernel13GemmUniversalIN4cute5tupleIJiiiiEEENS1_10collective13CollectiveMmaINS1_35MainloopSm100TmaUmmaWarpSpecializedILi5ELi2ELi4ENS5_IJNS4_1CILi4EEENSA_ILi2EEENSA_ILi1EEEEEEEENS5_IJNSA_ILi64EEENSA_ILi256EEENSA_ILi128EEEEEEaNS5_IJlSD_lEEEaSK_NS4_8TiledMMAINS4_8MMA_AtomIJNS4_15SM100_MMA_S8_SSIaaiLi64ELi256ELNS4_4UMMA5MajorE0ELSP_0ELNSO_8SaturateE0EEEEEENS4_6LayoutINS5_IJSD_SD_SD_EEENS5_IJNSA_ILi0EEESV_SV_EEEEENS5_IJNS4_10UnderscoreESY_SY_EEEEENS4_23SM90_TMA_LOAD_MULTICASTENS4_14ComposedLayoutINS4_7SwizzleILi3ELi4ELi3EEENS4_18smem_ptr_flag_bitsILi8EEENST_INS5_IJNSA_ILi8EEESI_EEENS5_IJSI_SD_EEEEEEEvNS4_8identityES11_S1B_vS1C_EENS_8epilogue10collective18CollectiveEpilogueINS1E_23Sm100TmaWarpSpecializedILi4ELi2ELi32ELb0ELb0EEEJSJ_NS5_IJNST_ISG_SD_EES1J_EEEaSK_aSK_NS1E_6fusion15FusionCallbacksIS1I_NS1L_17LinearCombinationIaiaiLNS_15FloatRoundStyleE2EEESJ_S1K_JEEENS4_5SM1004TMEM4LOAD26SM100_TMEM_LOAD_16dp32b32xENS4_13SM90_TMA_LOADENS12_INS13_ILi2ELi4ELi3EEES16_NST_INS5_IJS17_SG_EEENS5_IJSG_SD_EEEEEEENS4_39AutoVectorizingCopyWithAssumedAlignmentILi128EEENS4_14SM90_TMA_STOREES20_S22_S22_EEEvvEEEEvNT_6ParamsE,"aw",@nobits
	.sectionflags	@""
	.align	16
	.zero		1024


//--------------------- .nv.shared.reserved.0     --------------------------
	.section	.nv.shared.reserved.0,"aw",@nobits
	.weak		__nv_reservedSMEM_offset_0_alias
	.size		__nv_reservedSMEM_offset_0_alias, 0, 64
	.other		__nv_reservedSMEM_offset_0_alias,@"STO_CUDA_RESERVED_SHARED STV_DEFAULT"
__nv_reservedSMEM_offset_0_alias:
	.zero		0
.nv.shared.reserved.0:
	.zero		64
	.weak		__nv_reservedSMEM_tcgen05_partition
	.type		__nv_reservedSMEM_tcgen05_partition,@object
	.size		__nv_reservedSMEM_tcgen05_partition,(.L_0 - __nv_reservedSMEM_tcgen05_partition)
__nv_reservedSMEM_tcgen05_partition:
	.zero		32
.L_0:


//--------------------- .nv.global                --------------------------
	.section	.nv.global,"aw",@nobits
.nv.global:
	.type		_ZN40_INTERNAL_b30f7bf6_4_k_cu_7d5ff7c0_315314cute1_E,@object
	.size		_ZN40_INTERNAL_b30f7bf6_4_k_cu_7d5ff7c0_315314cute1_E,(_ZN40_INTERNAL_b30f7bf6_4_k_cu_7d5ff7c0_315314cuda3std3__45__cpo6cbeginE - _ZN40_INTERNAL_b30f7bf6_4_k_cu_7d5ff7c0_315314cute1_E)
_ZN40_INTERNAL_b30f7bf6_4_k_cu_7d5ff7c0_315314cute1_E:
	.zero		1
	.type		_ZN40_INTERNAL_b30f7bf6_4_k_cu_7d5ff7c0_315314cuda3std3__45__cpo6cbeginE,@object
	.size		_ZN40_INTERNAL_b30f7bf6_4_k_cu_7d5ff7c0_315314cuda3std3__45__cpo6cbeginE,(_ZN40_INTERNAL_b30f7bf6_4_k_cu_7d5ff7c0_315314cuda3std3__48in_placeE - _ZN40_INTERNAL_b30f7bf6_4_k_cu_7d5ff7c0_315314cuda3std3__45__cpo6cbeginE)
_ZN40_INTERNAL_b30f7bf6_4_k_cu_7d5ff7c0_315314cuda3std3__45__cpo6cbeginE:
	.zero		1
	.type		_ZN40_INTERNAL_b30f7bf6_4_k_cu_7d5ff7c0_315314cuda3std3__48in_placeE,@object
	.size		_ZN40_INTERNAL_b30f7bf6_4_k_cu_7d5ff7c0_315314cuda3std3__48in_placeE,(_ZN40_INTERNAL_b30f7bf6_4_k_cu_7d5ff7c0_315314cuda3std6ranges3__45__cpo9iter_moveE - _ZN40_INTERNAL_b30f7bf6_4_k_cu_7d5ff7c0_315314cuda3std3__48in_placeE)
_ZN40_INTERNAL_b30f7bf6_4_k_cu_7d5ff7c0_315314cuda3std3__48in_placeE:
	.zero		1
	.type		_ZN40_INTERNAL_b30f7bf6_4_k_cu_7d5ff7c0_315314cuda3std6ranges3__45__cpo9iter_moveE,@object
	.size		_ZN40_INTERNAL_b30f7bf6_4_k_cu_7d5ff7c0_315314cuda3std6ranges3__45__cpo9iter_moveE,(_ZN40_INTERNAL_b30f7bf6_4_k_cu_7d5ff7c0_315314cuda3std3__45__cpo5beginE - _ZN40_INTERNAL_b30f7bf6_4_k_cu_7d5ff7c0_315314cuda3std6ranges3__45__cpo9iter_moveE)
_ZN40_INTERNAL_b30f7bf6_4_k_cu_7d5ff7c0_315314cuda3std6ranges3__45__cpo9iter_moveE:
	.zero		1
	.type		_ZN40_INTERNAL_b30f7bf6_4_k_cu_7d5ff7c0_315314cuda3std3__45__cpo5beginE,@object
	.size		_ZN40_INTERNAL_b30f7bf6_4_k_cu_7d5ff7c0_315314cuda3std3__45__cpo5beginE,(_ZN40_INTERNAL_b30f7bf6_4_k_cu_7d5ff7c0_315314cuda3std3__442_GLOBAL__N__b30f7bf6_4_k_cu_7d5ff7c0_315316ignoreE - _ZN40_INTERNAL_b30f7bf6_4_k_cu_7d5ff7c0_315314cuda3std3__45__cpo5beginE)
_ZN40_INTERNAL_b30f7bf6_4_k_cu_7d5ff7c0_315314cuda3std3__45__cpo5beginE:
	.zero		1
	.type		_ZN40_INTERNAL_b30f7bf6_4_k_cu_7d5ff7c0_315314cuda3std3__442_GLOBAL__N__b30f7bf6_4_k_cu_7d5ff7c0_315316ignoreE,@object
	.size		_ZN40_INTERNAL_b30f7bf6_4_k_cu_7d5ff7c0_315314cuda3std3__442_GLOBAL__N__b30f7bf6_4_k_cu_7d5ff7c0_315316ignoreE,(_ZN40_INTERNAL_b30f7bf6_4_k_cu_7d5ff7c0_315314cute7productE - _ZN40_INTERNAL_b30f7bf6_4_k_cu_7d5ff7c0_315314cuda3std3__442_GLOBAL__N__b30f7bf6_4_k_cu_7d5ff7c0_315316ignoreE)
_ZN40_INTERNAL_b30f7bf6_4_k_cu_7d5ff7c0_315314cuda3std3__442_GLOBAL__N__b30f7bf6_4_k_cu_7d5ff7c0_315316ignoreE:
	.zero		1
	.type		_ZN40_INTERNAL_b30f7bf6_4_k_cu_7d5ff7c0_315314cute7productE,@object
	.size		_ZN40_INTERNAL_b30f7bf6_4_k_cu_7d5ff7c0_315314cute7productE,(_ZN40_INTERNAL_b30f7bf6_4_k_cu_7d5ff7c0_315314cuda3std3__45__cpo3endE - _ZN40_INTERNAL_b30f7bf6_4_k_cu_7d5ff7c0_315314cute7productE)
_ZN40_INTERNAL_b30f7bf6_4_k_cu_7d5ff7c0_315314cute7productE:
	.zero		1
	.type		_ZN40_INTERNAL_b30f7bf6_4_k_cu_7d5ff7c0_315314cuda3std3__45__cpo3endE,@object
	.size		_ZN40_INTERNAL_b30f7bf6_4_k_cu_7d5ff7c0_315314cuda3std3__45__cpo3endE,(_ZN40_INTERNAL_b30f7bf6_4_k_cu_7d5ff7c0_315314cuda3std3__419piecewise_constructE - _ZN40_INTERNAL_b30f7bf6_4_k_cu_7d5ff7c0_315314cuda3std3__45__cpo3endE)
_ZN40_INTERNAL_b30f7bf6_4_k_cu_7d5ff7c0_315314cuda3std3__45__cpo3endE:
	.zero		1
	.type		_ZN40_INTERNAL_b30f7bf6_4_k_cu_7d5ff7c0_315314cuda3std3__419piecewise_constructE,@object
	.size		_ZN40_INTERNAL_b30f7bf6_4_k_cu_7d5ff7c0_315314cuda3std3__419piecewise_constructE,(_ZN40_INTERNAL_b30f7bf6_4_k_cu_7d5ff7c0_315314cuda3std3__45__cpo4cendE - _ZN40_INTERNAL_b30f7bf6_4_k_cu_7d5ff7c0_315314cuda3std3__419piecewise_constructE)
_ZN40_INTERNAL_b30f7bf6_4_k_cu_7d5ff7c0_315314cuda3std3__419piecewise_constructE:
	.zero		1
	.type		_ZN40_INTERNAL_b30f7bf6_4_k_cu_7d5ff7c0_315314cuda3std3__45__cpo4cendE,@object
	.size		_ZN40_INTERNAL_b30f7bf6_4_k_cu_7d5ff7c0_315314cuda3std3__45__cpo4cendE,(_ZN40_INTERNAL_b30f7bf6_4_k_cu_7d5ff7c0_315314cuda3std6ranges3__45__cpo4swapE - _ZN40_INTERNAL_b30f7bf6_4_k_cu_7d5ff7c0_315314cuda3std3__45__cpo4cendE)
_ZN40_INTERNAL_b30f7bf6_4_k_cu_7d5ff7c0_315314cuda3std3__45__cpo4cendE:
	.zero		1
	.type		_ZN40_INTERNAL_b30f7bf6_4_k_cu_7d5ff7c0_315314cuda3std6ranges3__45__cpo4swapE,@object
	.size		_ZN40_INTERNAL_b30f7bf6_4_k_cu_7d5ff7c0_315314cuda3std6ranges3__45__cpo4swapE,(.L_11 - _ZN40_INTERNAL_b30f7bf6_4_k_cu_7d5ff7c0_315314cuda3std6ranges3__45__cpo4swapE)
_ZN40_INTERNAL_b30f7bf6_4_k_cu_7d5ff7c0_315314cuda3std6ranges3__45__cpo4swapE:
	.zero		1
.L_11:


//--------------------- .nv.constant0._ZN7cutlass13device_kernelINS_4gemm6kernel13GemmUniversalIN4cute5tupleIJiiiiEEENS1_10collective13CollectiveMmaINS1_35MainloopSm100TmaUmmaWarpSpecializedILi5ELi2ELi4ENS5_IJNS4_1CILi4EEENSA_ILi2EEENSA_ILi1EEEEEEEENS5_IJNSA_ILi64EEENSA_ILi256EEENSA_ILi128EEEEEEaNS5_IJlSD_lEEEaSK_NS4_8TiledMMAINS4_8MMA_AtomIJNS4_15SM100_MMA_S8_SSIaaiLi64ELi256ELNS4_4UMMA5MajorE0ELSP_0ELNSO_8SaturateE0EEEEEENS4_6LayoutINS5_IJSD_SD_SD_EEENS5_IJNSA_ILi0EEESV_SV_EEEEENS5_IJNS4_10UnderscoreESY_SY_EEEEENS4_23SM90_TMA_LOAD_MULTICASTENS4_14ComposedLayoutINS4_7SwizzleILi3ELi4ELi3EEENS4_18smem_ptr_flag_bitsILi8EEENST_INS5_IJNSA_ILi8EEESI_EEENS5_IJSI_SD_EEEEEEEvNS4_8identityES11_S1B_vS1C_EENS_8epilogue10collective18CollectiveEpilogueINS1E_23Sm100TmaWarpSpecializedILi4ELi2ELi32ELb0ELb0EEEJSJ_NS5_IJNST_ISG_SD_EES1J_EEEaSK_aSK_NS1E_6fusion15FusionCallbacksIS1I_NS1L_17LinearCombinationIaiaiLNS_15FloatRoundStyleE2EEESJ_S1K_JEEENS4_5SM1004TMEM4LOAD26SM100_TMEM_LOAD_16dp32b32xENS4_13SM90_TMA_LOADENS12_INS13_ILi2ELi4ELi3EEES16_NST_INS5_IJS17_SG_EEENS5_IJSG_SD_EEEEEEENS4_39AutoVectorizingCopyWithAssumedAlignmentILi128EEENS4_14SM90_TMA_STOREES20_S22_S22_EEEvvEEEEvNT_6ParamsE --------------------------
	.section	.nv.constant0._ZN7cutlass13device_kernelINS_4gemm6kernel13GemmUniversalIN4cute5tupleIJiiiiEEENS1_10collective13CollectiveMmaINS1_35MainloopSm100TmaUmmaWarpSpecializedILi5ELi2ELi4ENS5_IJNS4_1CILi4EEENSA_ILi2EEENSA_ILi1EEEEEEEENS5_IJNSA_ILi64EEENSA_ILi256EEENSA_ILi128EEEEEEaNS5_IJlSD_lEEEaSK_NS4_8TiledMMAINS4_8MMA_AtomIJNS4_15SM100_MMA_S8_SSIaaiLi64ELi256ELNS4_4UMMA5MajorE0ELSP_0ELNSO_8SaturateE0EEEEEENS4_6LayoutINS5_IJSD_SD_SD_EEENS5_IJNSA_ILi0EEESV_SV_EEEEENS5_IJNS4_10UnderscoreESY_SY_EEEEENS4_23SM90_TMA_LOAD_MULTICASTENS4_14ComposedLayoutINS4_7SwizzleILi3ELi4ELi3EEENS4_18smem_ptr_flag_bitsILi8EEENST_INS5_IJNSA_ILi8EEESI_EEENS5_IJSI_SD_EEEEEEEvNS4_8identityES11_S1B_vS1C_EENS_8epilogue10collective18CollectiveEpilogueINS1E_23Sm100TmaWarpSpecializedILi4ELi2ELi32ELb0ELb0EEEJSJ_NS5_IJNST_ISG_SD_EES1J_EEEaSK_aSK_NS1E_6fusion15FusionCallbacksIS1I_NS1L_17LinearCombinationIaiaiLNS_15FloatRoundStyleE2EEESJ_S1K_JEEENS4_5SM1004TMEM4LOAD26SM100_TMEM_LOAD_16dp32b32xENS4_13SM90_TMA_LOADENS12_INS13_ILi2ELi4ELi3EEES16_NST_INS5_IJS17_SG_EEENS5_IJSG_SD_EEEEEEENS4_39AutoVectorizingCopyWithAssumedAlignmentILi128EEENS4_14SM90_TMA_STOREES20_S22_S22_EEEvvEEEEvNT_6ParamsE,"a",@progbits
	.sectionflags	@""
	.align	4
.nv.constant0._ZN7cutlass13device_kernelINS_4gemm6kernel13GemmUniversalIN4cute5tupleIJiiiiEEENS1_10collective13CollectiveMmaINS1_35MainloopSm100TmaUmmaWarpSpecializedILi5ELi2ELi4ENS5_IJNS4_1CILi4EEENSA_ILi2EEENSA_ILi1EEEEEEEENS5_IJNSA_ILi64EEENSA_ILi256EEENSA_ILi128EEEEEEaNS5_IJlSD_lEEEaSK_NS4_8TiledMMAINS4_8MMA_AtomIJNS4_15SM100_MMA_S8_SSIaaiLi64ELi256ELNS4_4UMMA5MajorE0ELSP_0ELNSO_8SaturateE0EEEEEENS4_6LayoutINS5_IJSD_SD_SD_EEENS5_IJNSA_ILi0EEESV_SV_EEEEENS5_IJNS4_10UnderscoreESY_SY_EEEEENS4_23SM90_TMA_LOAD_MULTICASTENS4_14ComposedLayoutINS4_7SwizzleILi3ELi4ELi3EEENS4_18smem_ptr_flag_bitsILi8EEENST_INS5_IJNSA_ILi8EEESI_EEENS5_IJSI_SD_EEEEEEEvNS4_8identityES11_S1B_vS1C_EENS_8epilogue10collective18CollectiveEpilogueINS1E_23Sm100TmaWarpSpecializedILi4ELi2ELi32ELb0ELb0EEEJSJ_NS5_IJNST_ISG_SD_EES1J_EEEaSK_aSK_NS1E_6fusion15FusionCallbacksIS1I_NS1L_17LinearCombinationIaiaiLNS_15FloatRoundStyleE2EEESJ_S1K_JEEENS4_5SM1004TMEM4LOAD26SM100_TMEM_LOAD_16dp32b32xENS4_13SM90_TMA_LOADENS12_INS13_ILi2ELi4ELi3EEES16_NST_INS5_IJS17_SG_EEENS5_IJSG_SD_EEEEEEENS4_39AutoVectorizingCopyWithAssumedAlignmentILi128EEENS4_14SM90_TMA_STOREES20_S22_S22_EEEvvEEEEvNT_6ParamsE:
	.zero		2944


//--------------------- SYMBOLS --------------------------

	.type		.nv.reservedSmem.offset0,@object
	.size		.nv.reservedSmem.offset0,0x4
	.type		.nv.reservedSmem.cap,@object
	.size		.nv.reservedSmem.cap,0x4
	.type		__assertfail,@function
